	.target	sm_100a

	.elftype	@"ET_EXEC"


//--------------------- .note.nv.tkinfo           --------------------------
	.section	.note.nv.tkinfo,"",@"SHT_NOTE"
	.sectionflags	@"SHF_NOTE_NV_TKINFO"
	.tkinfo
        /*0018*/ 	.word	0x00000002
        /*0030*/ 	.string	""
        /*0030*/ 	.string	"ptxas"
        /*0030*/ 	.string	"Cuda compilation tools, release 13.0, V13.0.88"
        /*0030*/ 	.string	"Build cuda_13.0.r13.0/compiler.36424714_0"
        /*0030*/ 	.string	"-arch sm_100a -m 64 "



//--------------------- .note.nv.cuinfo           --------------------------
	.section	.note.nv.cuinfo,"",@"SHT_NOTE"
	.sectionflags	@"SHF_NOTE_NV_CUINFO"
        /*0018*/ 	.short	0x0002
        /*001a*/ 	.short	0x0064
        /*001c*/ 	.short	0x0082
	.zero		2


//--------------------- .nv.info                  --------------------------
	.section	.nv.info,"",@"SHT_CUDA_INFO"
	.align	4


	//----- nvinfo : EIATTR_REGCOUNT
	.align		4
        /*0000*/ 	.byte	0x04, 0x2f
        /*0002*/ 	.short	(.L_19 - .L_18)
	.align		4
.L_18:
        /*0004*/ 	.word	index@(_ZN7cutlass13device_kernelINS_4gemm6kernel13GemmUniversalIN4cute5tupleIJiiiiEEENS1_10collective13CollectiveMmaINS1_35MainloopSm100TmaUmmaWarpSpecializedILi8ELi2ELi4ENS5_IJNS4_1CILi1EEENSA_ILi2EEESB_EEEEENS5_IJNSA_ILi64EEENSA_ILi128EEESG_EEENS_12float_e5m2_tENS5_IJlSB_lEEESI_SJ_NS4_8TiledMMAINS4_8MMA_AtomIJNS4_10MMA_TraitsINS4_19SM100_MMA_F8F6F4_SSEJSI_SI_fSF_SG_NS4_17integral_constantINS4_4UMMA5MajorELSQ_0EEESR_NSO_INSP_7ScaleInELSS_0EEEST_EEEEEENS4_6LayoutINS5_IJSB_SB_SB_EEENS5_IJNSA_ILi0EEESY_SY_EEEEENS5_IJNS4_10UnderscoreES11_S11_EEEEENS4_23SM90_TMA_LOAD_MULTICASTENS4_14ComposedLayoutINS4_7SwizzleILi3ELi4ELi3EEENS4_18smem_ptr_flag_bitsILi8EEENSW_INS5_IJNSA_ILi8EEESG_EEENS5_IJSG_SB_EEEEEEEvNS4_8identityENS4_13SM90_TMA_LOADES1E_vS1F_EENS_8epilogue10collective18CollectiveEpilogueINS1I_23Sm100TmaWarpSpecializedILi2ELi2ELi32ELb0ELb0EEEJSH_NS5_IJNSW_ISF_SB_EES1N_EEESI_SJ_SI_SJ_NS1I_6fusion15FusionCallbacksIS1M_NS1P_17LinearCombinationISI_fSI_fLNS_15FloatRoundStyleE2EEESH_S1O_JEEENS4_5SM1004TMEM4LOAD26SM100_TMEM_LOAD_16dp32b32xES1G_NS15_INS16_ILi2ELi4ELi3EEES19_NSW_INS5_IJS1A_SF_EEENS5_IJSF_SB_EEEEEEENS4_39AutoVectorizingCopyWithAssumedAlignmentILi128EEENS4_14SM90_TMA_STOREES23_S25_S25_EEEvvEEEEvNT_6ParamsE)
        /*0008*/ 	.word	0x00000072


	//----- nvinfo : EIATTR_FRAME_SIZE
	.align		4
.L_19:
        /*000c*/ 	.byte	0x04, 0x11
        /*000e*/ 	.short	(.L_21 - .L_20)
	.align		4
.L_20:
        /*0010*/ 	.word	index@($__internal_2_$__cuda_sm10x_tcgen05_guardrail_trap_unallocated_columns_being_dealloced)
        /*0014*/ 	.word	0x00000000


	//----- nvinfo : EIATTR_FRAME_SIZE
	.align		4
.L_21:
        /*0018*/ 	.byte	0x04, 0x11
        /*001a*/ 	.short	(.L_23 - .L_22)
	.align		4
.L_22:
        /*001c*/ 	.word	index@($__internal_1_$__cuda_sm10x_tcgen05_guardrail_trap_phase_invalid_during_alloc)
        /*0020*/ 	.word	0x00000000


	//----- nvinfo : EIATTR_FRAME_SIZE
	.align		4
.L_23:
        /*0024*/ 	.byte	0x04, 0x11
        /*0026*/ 	.short	(.L_25 - .L_24)
	.align		4
.L_24:
        /*0028*/ 	.word	index@($__internal_0_$__cuda_sm10x_tcgen05_guardrail_trap_col_being_dealloced_not_returned_by_alloc)
        /*002c*/ 	.word	0x00000000


	//----- nvinfo : EIATTR_FRAME_SIZE
	.align		4
.L_25:
        /*0030*/ 	.byte	0x04, 0x11
        /*0032*/ 	.short	(.L_27 - .L_26)
	.align		4
.L_26:
        /*0034*/ 	.word	index@(_ZN7cutlass13device_kernelINS_4gemm6kernel13GemmUniversalIN4cute5tupleIJiiiiEEENS1_10collective13CollectiveMmaINS1_35MainloopSm100TmaUmmaWarpSpecializedILi8ELi2ELi4ENS5_IJNS4_1CILi1EEENSA_ILi2EEESB_EEEEENS5_IJNSA_ILi64EEENSA_ILi128EEESG_EEENS_12float_e5m2_tENS5_IJlSB_lEEESI_SJ_NS4_8TiledMMAINS4_8MMA_AtomIJNS4_10MMA_TraitsINS4_19SM100_MMA_F8F6F4_SSEJSI_SI_fSF_SG_NS4_17integral_constantINS4_4UMMA5MajorELSQ_0EEESR_NSO_INSP_7ScaleInELSS_0EEEST_EEEEEENS4_6LayoutINS5_IJSB_SB_SB_EEENS5_IJNSA_ILi0EEESY_SY_EEEEENS5_IJNS4_10UnderscoreES11_S11_EEEEENS4_23SM90_TMA_LOAD_MULTICASTENS4_14ComposedLayoutINS4_7SwizzleILi3ELi4ELi3EEENS4_18smem_ptr_flag_bitsILi8EEENSW_INS5_IJNSA_ILi8EEESG_EEENS5_IJSG_SB_EEEEEEEvNS4_8identityENS4_13SM90_TMA_LOADES1E_vS1F_EENS_8epilogue10collective18CollectiveEpilogueINS1I_23Sm100TmaWarpSpecializedILi2ELi2ELi32ELb0ELb0EEEJSH_NS5_IJNSW_ISF_SB_EES1N_EEESI_SJ_SI_SJ_NS1I_6fusion15FusionCallbacksIS1M_NS1P_17LinearCombinationISI_fSI_fLNS_15FloatRoundStyleE2EEESH_S1O_JEEENS4_5SM1004TMEM4LOAD26SM100_TMEM_LOAD_16dp32b32xES1G_NS15_INS16_ILi2ELi4ELi3EEES19_NSW_INS5_IJS1A_SF_EEENS5_IJSF_SB_EEEEEEENS4_39AutoVectorizingCopyWithAssumedAlignmentILi128EEENS4_14SM90_TMA_STOREES23_S25_S25_EEEvvEEEEvNT_6ParamsE)
        /*0038*/ 	.word	0x00000000


	//----- nvinfo : EIATTR_MIN_STACK_SIZE
	.align		4
.L_27:
        /*003c*/ 	.byte	0x04, 0x12
        /*003e*/ 	.short	(.L_29 - .L_28)
	.align		4
.L_28:
        /*0040*/ 	.word	index@(_ZN7cutlass13device_kernelINS_4gemm6kernel13GemmUniversalIN4cute5tupleIJiiiiEEENS1_10collective13CollectiveMmaINS1_35MainloopSm100TmaUmmaWarpSpecializedILi8ELi2ELi4ENS5_IJNS4_1CILi1EEENSA_ILi2EEESB_EEEEENS5_IJNSA_ILi64EEENSA_ILi128EEESG_EEENS_12float_e5m2_tENS5_IJlSB_lEEESI_SJ_NS4_8TiledMMAINS4_8MMA_AtomIJNS4_10MMA_TraitsINS4_19SM100_MMA_F8F6F4_SSEJSI_SI_fSF_SG_NS4_17integral_constantINS4_4UMMA5MajorELSQ_0EEESR_NSO_INSP_7ScaleInELSS_0EEEST_EEEEEENS4_6LayoutINS5_IJSB_SB_SB_EEENS5_IJNSA_ILi0EEESY_SY_EEEEENS5_IJNS4_10UnderscoreES11_S11_EEEEENS4_23SM90_TMA_LOAD_MULTICASTENS4_14ComposedLayoutINS4_7SwizzleILi3ELi4ELi3EEENS4_18smem_ptr_flag_bitsILi8EEENSW_INS5_IJNSA_ILi8EEESG_EEENS5_IJSG_SB_EEEEEEEvNS4_8identityENS4_13SM90_TMA_LOADES1E_vS1F_EENS_8epilogue10collective18CollectiveEpilogueINS1I_23Sm100TmaWarpSpecializedILi2ELi2ELi32ELb0ELb0EEEJSH_NS5_IJNSW_ISF_SB_EES1N_EEESI_SJ_SI_SJ_NS1I_6fusion15FusionCallbacksIS1M_NS1P_17LinearCombinationISI_fSI_fLNS_15FloatRoundStyleE2EEESH_S1O_JEEENS4_5SM1004TMEM4LOAD26SM100_TMEM_LOAD_16dp32b32xES1G_NS15_INS16_ILi2ELi4ELi3EEES19_NSW_INS5_IJS1A_SF_EEENS5_IJSF_SB_EEEEEEENS4_39AutoVectorizingCopyWithAssumedAlignmentILi128EEENS4_14SM90_TMA_STOREES23_S25_S25_EEEvvEEEEvNT_6ParamsE)
        /*0044*/ 	.word	0x00000000
.L_29:


//--------------------- .nv.compat                --------------------------
	.section	.nv.compat,"",@"SHT_CUDA_COMPAT_INFO"
	.align	4
        /*0000*/ 	.byte	0x02, 0x09, 0x01, 0x00, 0x02, 0x02, 0x02, 0x00, 0x02, 0x05, 0x05, 0x00, 0x03, 0x07, 0x01, 0x01
        /*0010*/ 	.byte	0x02, 0x03, 0x01, 0x00, 0x02, 0x06, 0x01, 0x00, 0x04, 0x0b, 0x08, 0x00, 0x09, 0x00, 0x00, 0x00
        /*0020*/ 	.byte	0x00, 0x00, 0x00, 0x00


//--------------------- .nv.info._ZN7cutlass13device_kernelINS_4gemm6kernel13GemmUniversalIN4cute5tupleIJiiiiEEENS1_10collective13CollectiveMmaINS1_35MainloopSm100TmaUmmaWarpSpecializedILi8ELi2ELi4ENS5_IJNS4_1CILi1EEENSA_ILi2EEESB_EEEEENS5_IJNSA_ILi64EEENSA_ILi128EEESG_EEENS_12float_e5m2_tENS5_IJlSB_lEEESI_SJ_NS4_8TiledMMAINS4_8MMA_AtomIJNS4_10MMA_TraitsINS4_19SM100_MMA_F8F6F4_SSEJSI_SI_fSF_SG_NS4_17integral_constantINS4_4UMMA5MajorELSQ_0EEESR_NSO_INSP_7ScaleInELSS_0EEEST_EEEEEENS4_6LayoutINS5_IJSB_SB_SB_EEENS5_IJNSA_ILi0EEESY_SY_EEEEENS5_IJNS4_10UnderscoreES11_S11_EEEEENS4_23SM90_TMA_LOAD_MULTICASTENS4_14ComposedLayoutINS4_7SwizzleILi3ELi4ELi3EEENS4_18smem_ptr_flag_bitsILi8EEENSW_INS5_IJNSA_ILi8EEESG_EEENS5_IJSG_SB_EEEEEEEvNS4_8identityENS4_13SM90_TMA_LOADES1E_vS1F_EENS_8epilogue10collective18CollectiveEpilogueINS1I_23Sm100TmaWarpSpecializedILi2ELi2ELi32ELb0ELb0EEEJSH_NS5_IJNSW_ISF_SB_EES1N_EEESI_SJ_SI_SJ_NS1I_6fusion15FusionCallbacksIS1M_NS1P_17LinearCombinationISI_fSI_fLNS_15FloatRoundStyleE2EEESH_S1O_JEEENS4_5SM1004TMEM4LOAD26SM100_TMEM_LOAD_16dp32b32xES1G_NS15_INS16_ILi2ELi4ELi3EEES19_NSW_INS5_IJS1A_SF_EEENS5_IJSF_SB_EEEEEEENS4_39AutoVectorizingCopyWithAssumedAlignmentILi128EEENS4_14SM90_TMA_STOREES23_S25_S25_EEEvvEEEEvNT_6ParamsE --------------------------
	.section	.nv.info._ZN7cutlass13device_kernelINS_4gemm6kernel13GemmUniversalIN4cute5tupleIJiiiiEEENS1_10collective13CollectiveMmaINS1_35MainloopSm100TmaUmmaWarpSpecializedILi8ELi2ELi4ENS5_IJNS4_1CILi1EEENSA_ILi2EEESB_EEEEENS5_IJNSA_ILi64EEENSA_ILi128EEESG_EEENS_12float_e5m2_tENS5_IJlSB_lEEESI_SJ_NS4_8TiledMMAINS4_8MMA_AtomIJNS4_10MMA_TraitsINS4_19SM100_MMA_F8F6F4_SSEJSI_SI_fSF_SG_NS4_17integral_constantINS4_4UMMA5MajorELSQ_0EEESR_NSO_INSP_7ScaleInELSS_0EEEST_EEEEEENS4_6LayoutINS5_IJSB_SB_SB_EEENS5_IJNSA_ILi0EEESY_SY_EEEEENS5_IJNS4_10UnderscoreES11_S11_EEEEENS4_23SM90_TMA_LOAD_MULTICASTENS4_14ComposedLayoutINS4_7SwizzleILi3ELi4ELi3EEENS4_18smem_ptr_flag_bitsILi8EEENSW_INS5_IJNSA_ILi8EEESG_EEENS5_IJSG_SB_EEEEEEEvNS4_8identityENS4_13SM90_TMA_LOADES1E_vS1F_EENS_8epilogue10collective18CollectiveEpilogueINS1I_23Sm100TmaWarpSpecializedILi2ELi2ELi32ELb0ELb0EEEJSH_NS5_IJNSW_ISF_SB_EES1N_EEESI_SJ_SI_SJ_NS1I_6fusion15FusionCallbacksIS1M_NS1P_17LinearCombinationISI_fSI_fLNS_15FloatRoundStyleE2EEESH_S1O_JEEENS4_5SM1004TMEM4LOAD26SM100_TMEM_LOAD_16dp32b32xES1G_NS15_INS16_ILi2ELi4ELi3EEES19_NSW_INS5_IJS1A_SF_EEENS5_IJSF_SB_EEEEEEENS4_39AutoVectorizingCopyWithAssumedAlignmentILi128EEENS4_14SM90_TMA_STOREES23_S25_S25_EEEvvEEEEvNT_6ParamsE,"",@"SHT_CUDA_INFO"
	.sectionflags	@""
	.align	4


	//----- nvinfo : EIATTR_CUDA_API_VERSION
	.align		4
        /*0000*/ 	.byte	0x04, 0x37
        /*0002*/ 	.short	(.L_31 - .L_30)
.L_30:
        /*0004*/ 	.word	0x00000082


	//----- nvinfo : EIATTR_KPARAM_INFO
	.align		4
.L_31:
        /*0008*/ 	.byte	0x04, 0x17
        /*000a*/ 	.short	(.L_33 - .L_32)
.L_32:
        /*000c*/ 	.word	0x00000000
        /*0010*/ 	.short	0x0000
        /*0012*/ 	.short	0x0000
        /*0014*/ 	.byte	0x00, 0xf0, 0x01, 0x20


	//----- nvinfo : EIATTR_AT_ENTRY_FRAGMENTS
	.align		4
.L_33:
        /*0018*/ 	.byte	0x04, 0x4f
        /*001a*/ 	.short	(.L_35 - .L_34)


	//   ....[0]....
.L_34:
        /*001c*/ 	.word	0x00000006


	//----- nvinfo : EIATTR_RESERVED_SMEM_USED
	.align		4
.L_35:
        /*0020*/ 	.byte	0x01, 0x41
	.zero		2


	//----- nvinfo : EIATTR_SPARSE_MMA_MASK
	.align		4
        /*0024*/ 	.byte	0x03, 0x50
        /*0026*/ 	.short	0x0000


	//----- nvinfo : EIATTR_TCGEN05_1CTA_USED
	.align		4
        /*0028*/ 	.byte	0x01, 0x51
	.zero		2


	//----- nvinfo : EIATTR_MAXREG_COUNT
	.align		4
        /*002c*/ 	.byte	0x03, 0x1b
        /*002e*/ 	.short	0x00ff


	//----- nvinfo : EIATTR_NUM_BARRIERS
	.align		4
        /*0030*/ 	.byte	0x02, 0x4c
        /*0032*/ 	.byte	0x07
	.zero		1


	//----- nvinfo : EIATTR_EXTERNS
	.align		4
        /*0034*/ 	.byte	0x04, 0x0f
        /*0036*/ 	.short	(.L_37 - .L_36)


	//   ....[0]....
	.align		4
.L_36:
        /*0038*/ 	.word	index@(__assertfail)


	//----- nvinfo : EIATTR_MERCURY_ISA_VERSION
	.align		4
.L_37:
        /*003c*/ 	.byte	0x03, 0x5f
        /*003e*/ 	.short	0x0101


	//----- nvinfo : EIATTR_INT_WARP_WIDE_INSTR_OFFSETS
	.align		4
        /*0040*/ 	.byte	0x04, 0x31
        /*0042*/ 	.short	(.L_39 - .L_38)


	//   ....[0]....
.L_38:
        /*0044*/ 	.word	0x00003f70


	//   ....[1]....
        /*0048*/ 	.word	0x00003f90


	//   ....[2]....
        /*004c*/ 	.word	0x00003fc0


	//   ....[3]....
        /*0050*/ 	.word	0x00004b00


	//   ....[4]....
        /*0054*/ 	.word	0x00004b70


	//   ....[5]....
        /*0058*/ 	.word	0x00004c40


	//   ....[6]....
        /*005c*/ 	.word	0x00004cf0


	//----- nvinfo : EIATTR_COOP_GROUP_MASK_REGIDS
	.align		4
.L_39:
        /*0060*/ 	.byte	0x04, 0x29
        /*0062*/ 	.short	(.L_41 - .L_40)


	//   ....[0]....
.L_40:
        /*0064*/ 	.word	0xffffffff


	//   ....[1]....
        /*0068*/ 	.word	0xffffffff


	//   ....[2]....
        /*006c*/ 	.word	0xffffffff


	//   ....[3]....
        /*0070*/ 	.word	0xffffffff


	//   ....[4]....
        /*0074*/ 	.word	0xffffffff


	//   ....[5]....
        /*0078*/ 	.word	0xffffffff


	//   ....[6]....
        /*007c*/ 	.word	0xffffffff


	//   ....[7]....
        /*0080*/ 	.word	0xffffffff


	//   ....[8]....
        /*0084*/ 	.word	0xffffffff


	//   ....[9]....
        /*0088*/ 	.word	0xffffffff


	//   ....[10]....
        /*008c*/ 	.word	0xffffffff


	//   ....[11]....
        /*0090*/ 	.word	0xffffffff


	//   ....[12]....
        /*0094*/ 	.word	0xffffffff


	//   ....[13]....
        /*0098*/ 	.word	0xffffffff


	//----- nvinfo : EIATTR_COOP_GROUP_INSTR_OFFSETS
	.align		4
.L_41:
        /*009c*/ 	.byte	0x04, 0x28
        /*009e*/ 	.short	(.L_43 - .L_42)


	//   ....[0]....
.L_42:
        /*00a0*/ 	.word	0x00000080


	//   ....[1]....
        /*00a4*/ 	.word	0x000004f0


	//   ....[2]....
        /*00a8*/ 	.word	0x00000750


	//   ....[3]....
        /*00ac*/ 	.word	0x000008b0


	//   ....[4]....
        /*00b0*/ 	.word	0x000009b0


	//   ....[5]....
        /*00b4*/ 	.word	0x00000b20


	//   ....[6]....
        /*00b8*/ 	.word	0x00000cc0


	//   ....[7]....
        /*00bc*/ 	.word	0x00000e70


	//   ....[8]....
        /*00c0*/ 	.word	0x00002050


	//   ....[9]....
        /*00c4*/ 	.word	0x00003160


	//   ....[10]....
        /*00c8*/ 	.word	0x00003370


	//   ....[11]....
        /*00cc*/ 	.word	0x000033a0


	//   ....[12]....
        /*00d0*/ 	.word	0x00003e50


	//   ....[13]....
        /*00d4*/ 	.word	0x00004080


	//----- nvinfo : EIATTR_VRC_CTA_INIT_COUNT
	.align		4
.L_43:
        /*00d8*/ 	.byte	0x02, 0x4a
        /*00da*/ 	.byte	0x80
	.zero		1


	//----- nvinfo : EIATTR_SYSCALL_OFFSETS
	.align		4
        /*00dc*/ 	.byte	0x04, 0x46
        /*00de*/ 	.short	(.L_45 - .L_44)


	//   ....[0]....
.L_44:
        /*00e0*/ 	.word	0x00005900


	//   ....[1]....
        /*00e4*/ 	.word	0x00005a40


	//   ....[2]....
        /*00e8*/ 	.word	0x00006270


	//   ....[3]....
        /*00ec*/ 	.word	0x00007000


	//----- nvinfo : EIATTR_MBARRIER_INSTR_OFFSETS
	.align		4
.L_45:
        /*00f0*/ 	.byte	0x04, 0x39
        /*00f2*/ 	.short	(.L_47 - .L_46)


	//   ....[0]....
.L_46:
        /*00f4*/ 	.word	0x00000630
        /*00f8*/ 	.word	0x000000ff
        /*00fc*/ 	.word	0x00000000
        /*0100*/ 	.short	0x0100
        /*0102*/ 	.byte	0x04
	.zero		1


	//   ....[1]....
        /*0104*/ 	.word	0x00000640
        /*0108*/ 	.word	0x000000ff
        /*010c*/ 	.word	0x00000040
        /*0110*/ 	.short	0x0100
        /*0112*/ 	.byte	0x04
	.zero		1


	//   ....[2]....
        /*0114*/ 	.word	0x00000650
        /*0118*/ 	.word	0x000000ff
        /*011c*/ 	.word	0x00000008
        /*0120*/ 	.short	0x0100
        /*0122*/ 	.byte	0x04
	.zero		1


	//   ....[3]....
        /*0124*/ 	.word	0x00000660
        /*0128*/ 	.word	0x000000ff
        /*012c*/ 	.word	0x00000048
        /*0130*/ 	.short	0x0100
        /*0132*/ 	.byte	0x04
	.zero		1


	//   ....[4]....
        /*0134*/ 	.word	0x00000670
        /*0138*/ 	.word	0x000000ff
        /*013c*/ 	.word	0x00000010
        /*0140*/ 	.short	0x0100
        /*0142*/ 	.byte	0x04
	.zero		1


	//   ....[5]....
        /*0144*/ 	.word	0x00000680
        /*0148*/ 	.word	0x000000ff
        /*014c*/ 	.word	0x00000050
        /*0150*/ 	.short	0x0100
        /*0152*/ 	.byte	0x04
	.zero		1


	//   ....[6]....
        /*0154*/ 	.word	0x00000690
        /*0158*/ 	.word	0x000000ff
        /*015c*/ 	.word	0x00000018
        /*0160*/ 	.short	0x0100
        /*0162*/ 	.byte	0x04
	.zero		1


	//   ....[7]....
        /*0164*/ 	.word	0x000006a0
        /*0168*/ 	.word	0x000000ff
        /*016c*/ 	.word	0x00000058
        /*0170*/ 	.short	0x0100
        /*0172*/ 	.byte	0x04
	.zero		1


	//   ....[8]....
        /*0174*/ 	.word	0x000006b0
        /*0178*/ 	.word	0x000000ff
        /*017c*/ 	.word	0x00000020
        /*0180*/ 	.short	0x0100
        /*0182*/ 	.byte	0x04
	.zero		1


	//   ....[9]....
        /*0184*/ 	.word	0x000006c0
        /*0188*/ 	.word	0x000000ff
        /*018c*/ 	.word	0x00000060
        /*0190*/ 	.short	0x0100
        /*0192*/ 	.byte	0x04
	.zero		1


	//   ....[10]....
        /*0194*/ 	.word	0x000006d0
        /*0198*/ 	.word	0x000000ff
        /*019c*/ 	.word	0x00000028
        /*01a0*/ 	.short	0x0100
        /*01a2*/ 	.byte	0x04
	.zero		1


	//   ....[11]....
        /*01a4*/ 	.word	0x000006e0
        /*01a8*/ 	.word	0x000000ff
        /*01ac*/ 	.word	0x00000068
        /*01b0*/ 	.short	0x0100
        /*01b2*/ 	.byte	0x04
	.zero		1


	//   ....[12]....
        /*01b4*/ 	.word	0x000006f0
        /*01b8*/ 	.word	0x000000ff
        /*01bc*/ 	.word	0x00000030
        /*01c0*/ 	.short	0x0100
        /*01c2*/ 	.byte	0x04
	.zero		1


	//   ....[13]....
        /*01c4*/ 	.word	0x00000700
        /*01c8*/ 	.word	0x000000ff
        /*01cc*/ 	.word	0x00000070
        /*01d0*/ 	.short	0x0100
        /*01d2*/ 	.byte	0x04
	.zero		1


	//   ....[14]....
        /*01d4*/ 	.word	0x00000710
        /*01d8*/ 	.word	0x000000ff
        /*01dc*/ 	.word	0x00000038
        /*01e0*/ 	.short	0x0100
        /*01e2*/ 	.byte	0x04
	.zero		1


	//   ....[15]....
        /*01e4*/ 	.word	0x00000720
        /*01e8*/ 	.word	0x000000ff
        /*01ec*/ 	.word	0x00000078
        /*01f0*/ 	.short	0x0100
        /*01f2*/ 	.byte	0x04
	.zero		1


	//   ....[16]....
        /*01f4*/ 	.word	0x00000860
        /*01f8*/ 	.word	0x000000ff
        /*01fc*/ 	.word	0x00000080
        /*0200*/ 	.short	0x0100
        /*0202*/ 	.byte	0x04
	.zero		1


	//   ....[17]....
        /*0204*/ 	.word	0x00000870
        /*0208*/ 	.word	0x000000ff
        /*020c*/ 	.word	0x00000090
        /*0210*/ 	.short	0x0100
        /*0212*/ 	.byte	0x04
	.zero		1


	//   ....[18]....
        /*0214*/ 	.word	0x00000880
        /*0218*/ 	.word	0x000000ff
        /*021c*/ 	.word	0x00000088
        /*0220*/ 	.short	0x0100
        /*0222*/ 	.byte	0x04
	.zero		1


	//   ....[19]....
        /*0224*/ 	.word	0x00000890
        /*0228*/ 	.word	0x000000ff
        /*022c*/ 	.word	0x00000098
        /*0230*/ 	.short	0x0100
        /*0232*/ 	.byte	0x04
	.zero		1


	//   ....[20]....
        /*0234*/ 	.word	0x00000980
        /*0238*/ 	.word	0x000000ff
        /*023c*/ 	.word	0x000000a0
        /*0240*/ 	.short	0x0100
        /*0242*/ 	.byte	0x06
	.zero		1


	//   ....[21]....
        /*0244*/ 	.word	0x00000990
        /*0248*/ 	.word	0x000000ff
        /*024c*/ 	.word	0x000000a8
        /*0250*/ 	.short	0x0100
        /*0252*/ 	.byte	0x06
	.zero		1


	//   ....[22]....
        /*0254*/ 	.word	0x00000ad0
        /*0258*/ 	.word	0x000000ff
        /*025c*/ 	.word	0x000000b0
        /*0260*/ 	.short	0x0100
        /*0262*/ 	.byte	0x06
	.zero		1


	//   ....[23]....
        /*0264*/ 	.word	0x00000ae0
        /*0268*/ 	.word	0x000000ff
        /*026c*/ 	.word	0x000000c0
        /*0270*/ 	.short	0x0100
        /*0272*/ 	.byte	0x06
	.zero		1


	//   ....[24]....
        /*0274*/ 	.word	0x00000af0
        /*0278*/ 	.word	0x000000ff
        /*027c*/ 	.word	0x000000b8
        /*0280*/ 	.short	0x0100
        /*0282*/ 	.byte	0x06
	.zero		1


	//   ....[25]....
        /*0284*/ 	.word	0x00000b00
        /*0288*/ 	.word	0x000000ff
        /*028c*/ 	.word	0x000000c8
        /*0290*/ 	.short	0x0100
        /*0292*/ 	.byte	0x06
	.zero		1


	//   ....[26]....
        /*0294*/ 	.word	0x00000c30
        /*0298*/ 	.word	0x000000ff
        /*029c*/ 	.word	0x000000d0
        /*02a0*/ 	.short	0x0100
        /*02a2*/ 	.byte	0x04
	.zero		1


	//   ....[27]....
        /*02a4*/ 	.word	0x00000c40
        /*02a8*/ 	.word	0x000000ff
        /*02ac*/ 	.word	0x000000f0
        /*02b0*/ 	.short	0x0100
        /*02b2*/ 	.byte	0x04
	.zero		1


	//   ....[28]....
        /*02b4*/ 	.word	0x00000c50
        /*02b8*/ 	.word	0x000000ff
        /*02bc*/ 	.word	0x000000d8
        /*02c0*/ 	.short	0x0100
        /*02c2*/ 	.byte	0x04
	.zero		1


	//   ....[29]....
        /*02c4*/ 	.word	0x00000c60
        /*02c8*/ 	.word	0x000000ff
        /*02cc*/ 	.word	0x000000f8
        /*02d0*/ 	.short	0x0100
        /*02d2*/ 	.byte	0x04
	.zero		1


	//   ....[30]....
        /*02d4*/ 	.word	0x00000c70
        /*02d8*/ 	.word	0x000000ff
        /*02dc*/ 	.word	0x000000e0
        /*02e0*/ 	.short	0x0100
        /*02e2*/ 	.byte	0x04
	.zero		1


	//   ....[31]....
        /*02e4*/ 	.word	0x00000c80
        /*02e8*/ 	.word	0x000000ff
        /*02ec*/ 	.word	0x00000100
        /*02f0*/ 	.short	0x0100
        /*02f2*/ 	.byte	0x04
	.zero		1


	//   ....[32]....
        /*02f4*/ 	.word	0x00000c90
        /*02f8*/ 	.word	0x000000ff
        /*02fc*/ 	.word	0x000000e8
        /*0300*/ 	.short	0x0100
        /*0302*/ 	.byte	0x04
	.zero		1


	//   ....[33]....
        /*0304*/ 	.word	0x00000ca0
        /*0308*/ 	.word	0x000000ff
        /*030c*/ 	.word	0x00000108
        /*0310*/ 	.short	0x0100
        /*0312*/ 	.byte	0x04
	.zero		1


	//   ....[34]....
        /*0314*/ 	.word	0x00000d90
        /*0318*/ 	.word	0x000000ff
        /*031c*/ 	.word	0x00000110
        /*0320*/ 	.short	0x0100
        /*0322*/ 	.byte	0x04
	.zero		1


	//   ....[35]....
        /*0324*/ 	.word	0x00000da0
        /*0328*/ 	.word	0x000000ff
        /*032c*/ 	.word	0x00000120
        /*0330*/ 	.short	0x0100
        /*0332*/ 	.byte	0x04
	.zero		1


	//   ....[36]....
        /*0334*/ 	.word	0x00000db0
        /*0338*/ 	.word	0x000000ff
        /*033c*/ 	.word	0x00000118
        /*0340*/ 	.short	0x0100
        /*0342*/ 	.byte	0x04
	.zero		1


	//   ....[37]....
        /*0344*/ 	.word	0x00000dc0
        /*0348*/ 	.word	0x000000ff
        /*034c*/ 	.word	0x00000128
        /*0350*/ 	.short	0x0100
        /*0352*/ 	.byte	0x04
	.zero		1


	//   ....[38]....
        /*0354*/ 	.word	0x00001900
        /*0358*/ 	.word	0x00000000
        /*035c*/ 	.word	0x00000120
        /*0360*/ 	.short	0x010a
        /*0362*/ 	.byte	0xff
	.zero		1


	//   ....[39]....
        /*0364*/ 	.word	0x00001920
        /*0368*/ 	.word	0x00000000
        /*036c*/ 	.word	0x00000110
        /*0370*/ 	.short	0x0101
        /*0372*/ 	.byte	0xff
	.zero		1


	//   ....[40]....
        /*0374*/ 	.word	0x000019e0
        /*0378*/ 	.word	0x000000ff
        /*037c*/ 	.word	0x00000040
        /*0380*/ 	.short	0x010a
        /*0382*/ 	.byte	0x04
	.zero		1


	//   ....[41]....
        /*0384*/ 	.word	0x00001a60
        /*0388*/ 	.word	0x000000ff
        /*038c*/ 	.word	0x00000040
        /*0390*/ 	.short	0x010a
        /*0392*/ 	.byte	0x21
	.zero		1


	//   ....[42]....
        /*0394*/ 	.word	0x00001bf0
        /*0398*/ 	.word	0x000000ff
        /*039c*/ 	.word	0x00000040
        /*03a0*/ 	.short	0x010a
        /*03a2*/ 	.byte	0x08
	.zero		1


	//   ....[43]....
        /*03a4*/ 	.word	0x00001d10
        /*03a8*/ 	.word	0x000000ff
        /*03ac*/ 	.word	0x000000a8
        /*03b0*/ 	.short	0x0101
        /*03b2*/ 	.byte	0x07
	.zero		1


	//   ....[44]....
        /*03b4*/ 	.word	0x00001d30
        /*03b8*/ 	.word	0x000000ff
        /*03bc*/ 	.word	0x00000040
        /*03c0*/ 	.short	0x010a
        /*03c2*/ 	.byte	0x04
	.zero		1


	//   ....[45]....
        /*03c4*/ 	.word	0x00001db0
        /*03c8*/ 	.word	0x000000ff
        /*03cc*/ 	.word	0x00000040
        /*03d0*/ 	.short	0x010a
        /*03d2*/ 	.byte	0x11
	.zero		1


	//   ....[46]....
        /*03d4*/ 	.word	0x00001f40
        /*03d8*/ 	.word	0x000000ff
        /*03dc*/ 	.word	0x00000040
        /*03e0*/ 	.short	0x010a
        /*03e2*/ 	.byte	0x06
	.zero		1


	//   ....[47]....
        /*03e4*/ 	.word	0x00002080
        /*03e8*/ 	.word	0x00000003
        /*03ec*/ 	.word	0x000000b0
        /*03f0*/ 	.short	0x010a
        /*03f2*/ 	.byte	0xff
	.zero		1


	//   ....[48]....
        /*03f4*/ 	.word	0x000021d0
        /*03f8*/ 	.word	0x00000000
        /*03fc*/ 	.word	0x00000000
        /*0400*/ 	.short	0x0101
        /*0402*/ 	.byte	0xff
	.zero		1


	//   ....[49]....
        /*0404*/ 	.word	0x00002770
        /*0408*/ 	.word	0x000000ff
        /*040c*/ 	.word	0x00000000
        /*0410*/ 	.short	0x010a
        /*0412*/ 	.byte	0x04
	.zero		1


	//   ....[50]....
        /*0414*/ 	.word	0x00002800
        /*0418*/ 	.word	0x000000ff
        /*041c*/ 	.word	0x00000000
        /*0420*/ 	.short	0x010a
        /*0422*/ 	.byte	0x05
	.zero		1


	//   ....[51]....
        /*0424*/ 	.word	0x00002890
        /*0428*/ 	.word	0x000000ff
        /*042c*/ 	.word	0x00000000
        /*0430*/ 	.short	0x010a
        /*0432*/ 	.byte	0x05
	.zero		1


	//   ....[52]....
        /*0434*/ 	.word	0x00002920
        /*0438*/ 	.word	0x000000ff
        /*043c*/ 	.word	0x00000000
        /*0440*/ 	.short	0x010a
        /*0442*/ 	.byte	0x05
	.zero		1


	//   ....[53]....
        /*0444*/ 	.word	0x000029b0
        /*0448*/ 	.word	0x000000ff
        /*044c*/ 	.word	0x00000000
        /*0450*/ 	.short	0x010a
        /*0452*/ 	.byte	0x05
	.zero		1


	//   ....[54]....
        /*0454*/ 	.word	0x00002a40
        /*0458*/ 	.word	0x000000ff
        /*045c*/ 	.word	0x00000000
        /*0460*/ 	.short	0x010a
        /*0462*/ 	.byte	0x05
	.zero		1


	//   ....[55]....
        /*0464*/ 	.word	0x00002ad0
        /*0468*/ 	.word	0x000000ff
        /*046c*/ 	.word	0x00000000
        /*0470*/ 	.short	0x010a
        /*0472*/ 	.byte	0x05
	.zero		1


	//   ....[56]....
        /*0474*/ 	.word	0x00002b70
        /*0478*/ 	.word	0x00000000
        /*047c*/ 	.word	0x00000000
        /*0480*/ 	.short	0x010a
        /*0482*/ 	.byte	0xff
	.zero		1


	//   ....[57]....
        /*0484*/ 	.word	0x00002cb0
        /*0488*/ 	.word	0x00000002
        /*048c*/ 	.word	0x00000110
        /*0490*/ 	.short	0x010a
        /*0492*/ 	.byte	0xff
	.zero		1


	//   ....[58]....
        /*0494*/ 	.word	0x00002d10
        /*0498*/ 	.word	0x00000004
        /*049c*/ 	.word	0x00000000
        /*04a0*/ 	.short	0x0101
        /*04a2*/ 	.byte	0xff
	.zero		1


	//   ....[59]....
        /*04a4*/ 	.word	0x00002d30
        /*04a8*/ 	.word	0x000000ff
        /*04ac*/ 	.word	0x000000c0
        /*04b0*/ 	.short	0x010a
        /*04b2*/ 	.byte	0x04
	.zero		1


	//   ....[60]....
        /*04b4*/ 	.word	0x00002e50
        /*04b8*/ 	.word	0x00000002
        /*04bc*/ 	.word	0x000000b0
        /*04c0*/ 	.short	0x010a
        /*04c2*/ 	.byte	0xff
	.zero		1


	//   ....[61]....
        /*04c4*/ 	.word	0x00002f60
        /*04c8*/ 	.word	0x00000002
        /*04cc*/ 	.word	0x00000000
        /*04d0*/ 	.short	0x0101
        /*04d2*/ 	.byte	0xff
	.zero		1


	//   ....[62]....
        /*04d4*/ 	.word	0x00002ff0
        /*04d8*/ 	.word	0x000000ff
        /*04dc*/ 	.word	0x000000c0
        /*04e0*/ 	.short	0x0106
        /*04e2*/ 	.byte	0x04
	.zero		1


	//   ....[63]....
        /*04e4*/ 	.word	0x00003010
        /*04e8*/ 	.word	0x000000ff
        /*04ec*/ 	.word	0x000000c0
        /*04f0*/ 	.short	0x010a
        /*04f2*/ 	.byte	0x04
	.zero		1


	//   ....[64]....
        /*04f4*/ 	.word	0x000030a0
        /*04f8*/ 	.word	0x000000ff
        /*04fc*/ 	.word	0x000000c0
        /*0500*/ 	.short	0x0106
        /*0502*/ 	.byte	0x07
	.zero		1


	//   ....[65]....
        /*0504*/ 	.word	0x000030e0
        /*0508*/ 	.word	0x00000000
        /*050c*/ 	.word	0x000000c0
        /*0510*/ 	.short	0x010a
        /*0512*/ 	.byte	0xff
	.zero		1


	//   ....[66]....
        /*0514*/ 	.word	0x00003640
        /*0518*/ 	.word	0x00000000
        /*051c*/ 	.word	0x000000b0
        /*0520*/ 	.short	0x010a
        /*0522*/ 	.byte	0xff
	.zero		1


	//   ....[67]....
        /*0524*/ 	.word	0x00003740
        /*0528*/ 	.word	0x00000003
        /*052c*/ 	.word	0x00000000
        /*0530*/ 	.short	0x0101
        /*0532*/ 	.byte	0xff
	.zero		1


	//   ....[68]....
        /*0534*/ 	.word	0x00003750
        /*0538*/ 	.word	0x000000ff
        /*053c*/ 	.word	0x00000000
        /*0540*/ 	.short	0x010a
        /*0542*/ 	.byte	0x04
	.zero		1


	//   ....[69]....
        /*0544*/ 	.word	0x000037d0
        /*0548*/ 	.word	0x000000ff
        /*054c*/ 	.word	0x000000f0
        /*0550*/ 	.short	0x010a
        /*0552*/ 	.byte	0x1f
	.zero		1


	//   ....[70]....
        /*0554*/ 	.word	0x000038b0
        /*0558*/ 	.word	0x000000ff
        /*055c*/ 	.word	0x00000000
        /*0560*/ 	.short	0x010a
        /*0562*/ 	.byte	0x05
	.zero		1


	//   ....[71]....
        /*0564*/ 	.word	0x000039f0
        /*0568*/ 	.word	0x000000ff
        /*056c*/ 	.word	0x00000000
        /*0570*/ 	.short	0x010a
        /*0572*/ 	.byte	0x04
	.zero		1


	//   ....[72]....
        /*0574*/ 	.word	0x00003c80
        /*0578*/ 	.word	0x000000ff
        /*057c*/ 	.word	0x00000000
        /*0580*/ 	.short	0x010a
        /*0582*/ 	.byte	0x04
	.zero		1


	//   ....[73]....
        /*0584*/ 	.word	0x00003d10
        /*0588*/ 	.word	0x000000ff
        /*058c*/ 	.word	0x00000000
        /*0590*/ 	.short	0x010a
        /*0592*/ 	.byte	0x05
	.zero		1


	//   ....[74]....
        /*0594*/ 	.word	0x00003da0
        /*0598*/ 	.word	0x000000ff
        /*059c*/ 	.word	0x00000000
        /*05a0*/ 	.short	0x010a
        /*05a2*/ 	.byte	0x05
	.zero		1


	//   ....[75]....
        /*05a4*/ 	.word	0x00003e30
        /*05a8*/ 	.word	0x000000ff
        /*05ac*/ 	.word	0x00000000
        /*05b0*/ 	.short	0x010a
        /*05b2*/ 	.byte	0x04
	.zero		1


	//   ....[76]....
        /*05b4*/ 	.word	0x00004300
        /*05b8*/ 	.word	0x0000000c
        /*05bc*/ 	.word	0x000000b0
        /*05c0*/ 	.short	0x010a
        /*05c2*/ 	.byte	0xff
	.zero		1


	//   ....[77]....
        /*05c4*/ 	.word	0x00004470
        /*05c8*/ 	.word	0x00000000
        /*05cc*/ 	.word	0x00000000
        /*05d0*/ 	.short	0x0101
        /*05d2*/ 	.byte	0xff
	.zero		1


	//   ....[78]....
        /*05d4*/ 	.word	0x00004900
        /*05d8*/ 	.word	0x000000ff
        /*05dc*/ 	.word	0x000000a8
        /*05e0*/ 	.short	0x010a
        /*05e2*/ 	.byte	0x15
	.zero		1


	//   ....[79]....
        /*05e4*/ 	.word	0x00004a80
        /*05e8*/ 	.word	0x000000ff
        /*05ec*/ 	.word	0x00000090
        /*05f0*/ 	.short	0x010a
        /*05f2*/ 	.byte	0x15
	.zero		1


	//   ....[80]....
        /*05f4*/ 	.word	0x00004bf0
        /*05f8*/ 	.word	0x000000ff
        /*05fc*/ 	.word	0x00000080
        /*0600*/ 	.short	0x010b
        /*0602*/ 	.byte	0x15
	.zero		1


	//   ....[81]....
        /*0604*/ 	.word	0x00004c00
        /*0608*/ 	.word	0x000000ff
        /*060c*/ 	.word	0x00000000
        /*0610*/ 	.short	0x0101
        /*0612*/ 	.byte	0x22
	.zero		1


	//   ....[82]....
        /*0614*/ 	.word	0x00004c10
        /*0618*/ 	.word	0x000000ff
        /*061c*/ 	.word	0x00000098
        /*0620*/ 	.short	0x010a
        /*0622*/ 	.byte	0x15
	.zero		1


	//   ....[83]....
        /*0624*/ 	.word	0x00004df0
        /*0628*/ 	.word	0x000000ff
        /*062c*/ 	.word	0x00000088
        /*0630*/ 	.short	0x010b
        /*0632*/ 	.byte	0x15
	.zero		1


	//   ....[84]....
        /*0634*/ 	.word	0x00004e00
        /*0638*/ 	.word	0x000000ff
        /*063c*/ 	.word	0x00000000
        /*0640*/ 	.short	0x0101
        /*0642*/ 	.byte	0x21
	.zero		1


	//   ....[85]....
        /*0644*/ 	.word	0x00004e30
        /*0648*/ 	.word	0x000000ff
        /*064c*/ 	.word	0x00000090
        /*0650*/ 	.short	0x010a
        /*0652*/ 	.byte	0x15
	.zero		1


	//   ....[86]....
        /*0654*/ 	.word	0x00004e70
        /*0658*/ 	.word	0x00000000
        /*065c*/ 	.word	0x00000098
        /*0660*/ 	.short	0x010a
        /*0662*/ 	.byte	0xff
	.zero		1


	//   ....[87]....
        /*0664*/ 	.word	0x000051a0
        /*0668*/ 	.word	0x00000003
        /*066c*/ 	.word	0x000000b0
        /*0670*/ 	.short	0x010a
        /*0672*/ 	.byte	0xff
	.zero		1


	//   ....[88]....
        /*0674*/ 	.word	0x00005320
        /*0678*/ 	.word	0x00000000
        /*067c*/ 	.word	0x00000000
        /*0680*/ 	.short	0x0101
        /*0682*/ 	.byte	0xff
	.zero		1


	//   ....[89]....
        /*0684*/ 	.word	0x00005e60
        /*0688*/ 	.word	0x00000002
        /*068c*/ 	.word	0x00000080
        /*0690*/ 	.short	0x010a
        /*0692*/ 	.byte	0xff
	.zero		1


	//   ....[90]....
        /*0694*/ 	.word	0x00005ed0
        /*0698*/ 	.word	0x00000064
        /*069c*/ 	.word	0x000000d0
        /*06a0*/ 	.short	0x010a
        /*06a2*/ 	.byte	0xff
	.zero		1


	//   ....[91]....
        /*06a4*/ 	.word	0x00005fc0
        /*06a8*/ 	.word	0x00000002
        /*06ac*/ 	.word	0x00000080
        /*06b0*/ 	.short	0x010a
        /*06b2*/ 	.byte	0xff
	.zero		1


	//   ....[92]....
        /*06b4*/ 	.word	0x000060d0
        /*06b8*/ 	.word	0x00000000
        /*06bc*/ 	.word	0x00000000
        /*06c0*/ 	.short	0x0101
        /*06c2*/ 	.byte	0xff
	.zero		1


	//   ....[93]....
        /*06c4*/ 	.word	0x00006150
        /*06c8*/ 	.word	0x00000064
        /*06cc*/ 	.word	0x000000d0
        /*06d0*/ 	.short	0x010a
        /*06d2*/ 	.byte	0xff
	.zero		1


	//   ....[94]....
        /*06d4*/ 	.word	0x00006ca0
        /*06d8*/ 	.word	0x0000006d
        /*06dc*/ 	.word	0x00000080
        /*06e0*/ 	.short	0x010a
        /*06e2*/ 	.byte	0xff
	.zero		1


	//   ....[95]....
        /*06e4*/ 	.word	0x00006d70
        /*06e8*/ 	.word	0x0000006d
        /*06ec*/ 	.word	0x00000080
        /*06f0*/ 	.short	0x010a
        /*06f2*/ 	.byte	0xff
	.zero		1


	//   ....[96]....
        /*06f4*/ 	.word	0x00006e80
        /*06f8*/ 	.word	0x00000000
        /*06fc*/ 	.word	0x00000000
        /*0700*/ 	.short	0x0101
        /*0702*/ 	.byte	0xff
	.zero		1


	//   ....[97]....
        /*0704*/ 	.word	0x00007310
        /*0708*/ 	.word	0x000000ff
        /*070c*/ 	.word	0x00000000
        /*0710*/ 	.short	0x0101
        /*0712*/ 	.byte	0x04
	.zero		1


	//   ....[98]....
        /*0714*/ 	.word	0x00007b20
        /*0718*/ 	.word	0x00000000
        /*071c*/ 	.word	0x00000120
        /*0720*/ 	.short	0x010a
        /*0722*/ 	.byte	0xff
	.zero		1


	//   ....[99]....
        /*0724*/ 	.word	0x00007b80
        /*0728*/ 	.word	0x00000000
        /*072c*/ 	.word	0x00000040
        /*0730*/ 	.short	0x010a
        /*0732*/ 	.byte	0xff
	.zero		1


	//   ....[100]....
        /*0734*/ 	.word	0x00007be0
        /*0738*/ 	.word	0x00000000
        /*073c*/ 	.word	0x00000040
        /*0740*/ 	.short	0x010a
        /*0742*/ 	.byte	0xff
	.zero		1


	//   ....[101]....
        /*0744*/ 	.word	0x00007c30
        /*0748*/ 	.word	0x00000003
        /*074c*/ 	.word	0x000000b0
        /*0750*/ 	.short	0x010a
        /*0752*/ 	.byte	0xff
	.zero		1


	//   ....[102]....
        /*0754*/ 	.word	0x00007c90
        /*0758*/ 	.word	0x00000000
        /*075c*/ 	.word	0x00000000
        /*0760*/ 	.short	0x010a
        /*0762*/ 	.byte	0xff
	.zero		1


	//   ....[103]....
        /*0764*/ 	.word	0x00007cf0
        /*0768*/ 	.word	0x00000000
        /*076c*/ 	.word	0x00000000
        /*0770*/ 	.short	0x010a
        /*0772*/ 	.byte	0xff
	.zero		1


	//   ....[104]....
        /*0774*/ 	.word	0x00007d50
        /*0778*/ 	.word	0x00000000
        /*077c*/ 	.word	0x00000000
        /*0780*/ 	.short	0x010a
        /*0782*/ 	.byte	0xff
	.zero		1


	//   ....[105]....
        /*0784*/ 	.word	0x00007db0
        /*0788*/ 	.word	0x00000000
        /*078c*/ 	.word	0x00000000
        /*0790*/ 	.short	0x010a
        /*0792*/ 	.byte	0xff
	.zero		1


	//   ....[106]....
        /*0794*/ 	.word	0x00007e10
        /*0798*/ 	.word	0x00000000
        /*079c*/ 	.word	0x00000000
        /*07a0*/ 	.short	0x010a
        /*07a2*/ 	.byte	0xff
	.zero		1


	//   ....[107]....
        /*07a4*/ 	.word	0x00007e70
        /*07a8*/ 	.word	0x00000000
        /*07ac*/ 	.word	0x00000000
        /*07b0*/ 	.short	0x010a
        /*07b2*/ 	.byte	0xff
	.zero		1


	//   ....[108]....
        /*07b4*/ 	.word	0x00007ed0
        /*07b8*/ 	.word	0x00000000
        /*07bc*/ 	.word	0x00000000
        /*07c0*/ 	.short	0x010a
        /*07c2*/ 	.byte	0xff
	.zero		1


	//   ....[109]....
        /*07c4*/ 	.word	0x00007f20
        /*07c8*/ 	.word	0x00000002
        /*07cc*/ 	.word	0x00000110
        /*07d0*/ 	.short	0x010a
        /*07d2*/ 	.byte	0xff
	.zero		1


	//   ....[110]....
        /*07d4*/ 	.word	0x00007f80
        /*07d8*/ 	.word	0x00000002
        /*07dc*/ 	.word	0x000000c0
        /*07e0*/ 	.short	0x010a
        /*07e2*/ 	.byte	0xff
	.zero		1


	//   ....[111]....
        /*07e4*/ 	.word	0x00007fd0
        /*07e8*/ 	.word	0x00000002
        /*07ec*/ 	.word	0x000000b0
        /*07f0*/ 	.short	0x010a
        /*07f2*/ 	.byte	0xff
	.zero		1


	//   ....[112]....
        /*07f4*/ 	.word	0x00008030
        /*07f8*/ 	.word	0x00000000
        /*07fc*/ 	.word	0x000000c0
        /*0800*/ 	.short	0x010a
        /*0802*/ 	.byte	0xff
	.zero		1


	//   ....[113]....
        /*0804*/ 	.word	0x00008080
        /*0808*/ 	.word	0x00000000
        /*080c*/ 	.word	0x000000b0
        /*0810*/ 	.short	0x010a
        /*0812*/ 	.byte	0xff
	.zero		1


	//   ....[114]....
        /*0814*/ 	.word	0x000080e0
        /*0818*/ 	.word	0x00000003
        /*081c*/ 	.word	0x000000f0
        /*0820*/ 	.short	0x010a
        /*0822*/ 	.byte	0xff
	.zero		1


	//   ....[115]....
        /*0824*/ 	.word	0x00008140
        /*0828*/ 	.word	0x00000000
        /*082c*/ 	.word	0x00000000
        /*0830*/ 	.short	0x010a
        /*0832*/ 	.byte	0xff
	.zero		1


	//   ....[116]....
        /*0834*/ 	.word	0x000081a0
        /*0838*/ 	.word	0x00000000
        /*083c*/ 	.word	0x00000000
        /*0840*/ 	.short	0x010a
        /*0842*/ 	.byte	0xff
	.zero		1


	//   ....[117]....
        /*0844*/ 	.word	0x00008200
        /*0848*/ 	.word	0x00000000
        /*084c*/ 	.word	0x00000000
        /*0850*/ 	.short	0x010a
        /*0852*/ 	.byte	0xff
	.zero		1


	//   ....[118]....
        /*0854*/ 	.word	0x00008260
        /*0858*/ 	.word	0x00000000
        /*085c*/ 	.word	0x00000000
        /*0860*/ 	.short	0x010a
        /*0862*/ 	.byte	0xff
	.zero		1


	//   ....[119]....
        /*0864*/ 	.word	0x000082c0
        /*0868*/ 	.word	0x00000000
        /*086c*/ 	.word	0x00000000
        /*0870*/ 	.short	0x010a
        /*0872*/ 	.byte	0xff
	.zero		1


	//   ....[120]....
        /*0874*/ 	.word	0x00008310
        /*0878*/ 	.word	0x0000000c
        /*087c*/ 	.word	0x000000b0
        /*0880*/ 	.short	0x010a
        /*0882*/ 	.byte	0xff
	.zero		1


	//   ....[121]....
        /*0884*/ 	.word	0x00008370
        /*0888*/ 	.word	0x00000000
        /*088c*/ 	.word	0x000000a8
        /*0890*/ 	.short	0x010a
        /*0892*/ 	.byte	0xff
	.zero		1


	//   ....[122]....
        /*0894*/ 	.word	0x000083d0
        /*0898*/ 	.word	0x00000000
        /*089c*/ 	.word	0x00000090
        /*08a0*/ 	.short	0x010a
        /*08a2*/ 	.byte	0xff
	.zero		1


	//   ....[123]....
        /*08a4*/ 	.word	0x00008430
        /*08a8*/ 	.word	0x00000000
        /*08ac*/ 	.word	0x00000098
        /*08b0*/ 	.short	0x010a
        /*08b2*/ 	.byte	0xff
	.zero		1


	//   ....[124]....
        /*08b4*/ 	.word	0x00008490
        /*08b8*/ 	.word	0x00000000
        /*08bc*/ 	.word	0x00000090
        /*08c0*/ 	.short	0x010a
        /*08c2*/ 	.byte	0xff
	.zero		1


	//   ....[125]....
        /*08c4*/ 	.word	0x000084e0
        /*08c8*/ 	.word	0x00000003
        /*08cc*/ 	.word	0x000000b0
        /*08d0*/ 	.short	0x010a
        /*08d2*/ 	.byte	0xff
	.zero		1


	//   ....[126]....
        /*08d4*/ 	.word	0x00008530
        /*08d8*/ 	.word	0x00000002
        /*08dc*/ 	.word	0x00000080
        /*08e0*/ 	.short	0x010a
        /*08e2*/ 	.byte	0xff
	.zero		1


	//   ....[127]....
        /*08e4*/ 	.word	0x00008580
        /*08e8*/ 	.word	0x00000064
        /*08ec*/ 	.word	0x000000d0
        /*08f0*/ 	.short	0x010a
        /*08f2*/ 	.byte	0xff
	.zero		1


	//   ....[128]....
        /*08f4*/ 	.word	0x000085d0
        /*08f8*/ 	.word	0x0000006d
        /*08fc*/ 	.word	0x00000080
        /*0900*/ 	.short	0x010a
        /*0902*/ 	.byte	0xff
	.zero		1


	//----- nvinfo : EIATTR_NUM_MBARRIERS
	.align		4
.L_47:
        /*0904*/ 	.byte	0x03, 0x38
        /*0906*/ 	.short	0x0026


	//----- nvinfo : EIATTR_EXIT_INSTR_OFFSETS
	.align		4
        /*0908*/ 	.byte	0x04, 0x1c
        /*090a*/ 	.short	(.L_49 - .L_48)


	//   ....[0]....
.L_48:
        /*090c*/ 	.word	0x00002ba0


	//   ....[1]....
        /*0910*/ 	.word	0x000030b0


	//   ....[2]....
        /*0914*/ 	.word	0x00003110


	//   ....[3]....
        /*0918*/ 	.word	0x00004090


	//   ....[4]....
        /*091c*/ 	.word	0x00004ea0


	//   ....[5]....
        /*0920*/ 	.word	0x00004ee0


	//   ....[6]....
        /*0924*/ 	.word	0x00007b10


	//----- nvinfo : EIATTR_MAX_THREADS
	.align		4
.L_49:
        /*0928*/ 	.byte	0x04, 0x05
        /*092a*/ 	.short	(.L_51 - .L_50)
.L_50:
        /*092c*/ 	.word	0x00000100
        /*0930*/ 	.word	0x00000001
        /*0934*/ 	.word	0x00000001


	//----- nvinfo : EIATTR_CRS_STACK_SIZE
	.align		4
.L_51:
        /*0938*/ 	.byte	0x04, 0x1e
        /*093a*/ 	.short	(.L_53 - .L_52)
.L_52:
        /*093c*/ 	.word	0x00000000


	//----- nvinfo : EIATTR_CBANK_PARAM_SIZE
	.align		4
.L_53:
        /*0940*/ 	.byte	0x03, 0x19
        /*0942*/ 	.short	0x0800


	//----- nvinfo : EIATTR_PARAM_CBANK
	.align		4
        /*0944*/ 	.byte	0x04, 0x0a
        /*0946*/ 	.short	(.L_55 - .L_54)
	.align		4
.L_54:
        /*0948*/ 	.word	index@(.nv.constant0._ZN7cutlass13device_kernelINS_4gemm6kernel13GemmUniversalIN4cute5tupleIJiiiiEEENS1_10collective13CollectiveMmaINS1_35MainloopSm100TmaUmmaWarpSpecializedILi8ELi2ELi4ENS5_IJNS4_1CILi1EEENSA_ILi2EEESB_EEEEENS5_IJNSA_ILi64EEENSA_ILi128EEESG_EEENS_12float_e5m2_tENS5_IJlSB_lEEESI_SJ_NS4_8TiledMMAINS4_8MMA_AtomIJNS4_10MMA_TraitsINS4_19SM100_MMA_F8F6F4_SSEJSI_SI_fSF_SG_NS4_17integral_constantINS4_4UMMA5MajorELSQ_0EEESR_NSO_INSP_7ScaleInELSS_0EEEST_EEEEEENS4_6LayoutINS5_IJSB_SB_SB_EEENS5_IJNSA_ILi0EEESY_SY_EEEEENS5_IJNS4_10UnderscoreES11_S11_EEEEENS4_23SM90_TMA_LOAD_MULTICASTENS4_14ComposedLayoutINS4_7SwizzleILi3ELi4ELi3EEENS4_18smem_ptr_flag_bitsILi8EEENSW_INS5_IJNSA_ILi8EEESG_EEENS5_IJSG_SB_EEEEEEEvNS4_8identityENS4_13SM90_TMA_LOADES1E_vS1F_EENS_8epilogue10collective18CollectiveEpilogueINS1I_23Sm100TmaWarpSpecializedILi2ELi2ELi32ELb0ELb0EEEJSH_NS5_IJNSW_ISF_SB_EES1N_EEESI_SJ_SI_SJ_NS1I_6fusion15FusionCallbacksIS1M_NS1P_17LinearCombinationISI_fSI_fLNS_15FloatRoundStyleE2EEESH_S1O_JEEENS4_5SM1004TMEM4LOAD26SM100_TMEM_LOAD_16dp32b32xES1G_NS15_INS16_ILi2ELi4ELi3EEES19_NSW_INS5_IJS1A_SF_EEENS5_IJSF_SB_EEEEEEENS4_39AutoVectorizingCopyWithAssumedAlignmentILi128EEENS4_14SM90_TMA_STOREES23_S25_S25_EEEvvEEEEvNT_6ParamsE)
        /*094c*/ 	.short	0x0380
        /*094e*/ 	.short	0x0800


	//----- nvinfo : EIATTR_SW_WAR
	.align		4
.L_55:
        /*0950*/ 	.byte	0x04, 0x36
        /*0952*/ 	.short	(.L_57 - .L_56)
.L_56:
        /*0954*/ 	.word	0x00000008
.L_57:


//--------------------- .nv.callgraph             --------------------------
	.section	.nv.callgraph,"",@"SHT_CUDA_CALLGRAPH"
	.align	4
	.sectionentsize	8
	.align		4
        /*0000*/ 	.word	0x00000000
	.align		4
        /*0004*/ 	.word	0xffffffff
	.align		4
        /*0008*/ 	.word	index@(_ZN7cutlass13device_kernelINS_4gemm6kernel13GemmUniversalIN4cute5tupleIJiiiiEEENS1_10collective13CollectiveMmaINS1_35MainloopSm100TmaUmmaWarpSpecializedILi8ELi2ELi4ENS5_IJNS4_1CILi1EEENSA_ILi2EEESB_EEEEENS5_IJNSA_ILi64EEENSA_ILi128EEESG_EEENS_12float_e5m2_tENS5_IJlSB_lEEESI_SJ_NS4_8TiledMMAINS4_8MMA_AtomIJNS4_10MMA_TraitsINS4_19SM100_MMA_F8F6F4_SSEJSI_SI_fSF_SG_NS4_17integral_constantINS4_4UMMA5MajorELSQ_0EEESR_NSO_INSP_7ScaleInELSS_0EEEST_EEEEEENS4_6LayoutINS5_IJSB_SB_SB_EEENS5_IJNSA_ILi0EEESY_SY_EEEEENS5_IJNS4_10UnderscoreES11_S11_EEEEENS4_23SM90_TMA_LOAD_MULTICASTENS4_14ComposedLayoutINS4_7SwizzleILi3ELi4ELi3EEENS4_18smem_ptr_flag_bitsILi8EEENSW_INS5_IJNSA_ILi8EEESG_EEENS5_IJSG_SB_EEEEEEEvNS4_8identityENS4_13SM90_TMA_LOADES1E_vS1F_EENS_8epilogue10collective18CollectiveEpilogueINS1I_23Sm100TmaWarpSpecializedILi2ELi2ELi32ELb0ELb0EEEJSH_NS5_IJNSW_ISF_SB_EES1N_EEESI_SJ_SI_SJ_NS1I_6fusion15FusionCallbacksIS1M_NS1P_17LinearCombinationISI_fSI_fLNS_15FloatRoundStyleE2EEESH_S1O_JEEENS4_5SM1004TMEM4LOAD26SM100_TMEM_LOAD_16dp32b32xES1G_NS15_INS16_ILi2ELi4ELi3EEES19_NSW_INS5_IJS1A_SF_EEENS5_IJSF_SB_EEEEEEENS4_39AutoVectorizingCopyWithAssumedAlignmentILi128EEENS4_14SM90_TMA_STOREES23_S25_S25_EEEvvEEEEvNT_6ParamsE)
	.align		4
        /*000c*/ 	.word	index@(__assertfail)
	.align		4
        /*0010*/ 	.word	0x00000000
	.align		4
        /*0014*/ 	.word	0xfffffffe
	.align		4
        /*0018*/ 	.word	0x00000000
	.align		4
        /*001c*/ 	.word	0xfffffffd
	.align		4
        /*0020*/ 	.word	0x00000000
	.align		4
        /*0024*/ 	.word	0xfffffffc


//--------------------- .nv.constant4             --------------------------
	.section	.nv.constant4,"a",@progbits
	.align	8
	.align		8
.nv.constant4:
        /*0000*/ 	.dword	__assertfail
	.align		8
        /*0008*/ 	.dword	__unnamed_1
	.align		8
        /*0010*/ 	.dword	__unnamed_2
	.align		8
        /*0018*/ 	.dword	_ZN40_INTERNAL_53cdf3ad_4_k_cu_bd4ffbda_317234cuda3std3__45__cpo5beginE
	.align		8
        /*0020*/ 	.dword	_ZN40_INTERNAL_53cdf3ad_4_k_cu_bd4ffbda_317234cuda3std3__45__cpo3endE
	.align		8
        /*0028*/ 	.dword	_ZN40_INTERNAL_53cdf3ad_4_k_cu_bd4ffbda_317234cuda3std3__45__cpo6cbeginE
	.align		8
        /*0030*/ 	.dword	_ZN40_INTERNAL_53cdf3ad_4_k_cu_bd4ffbda_317234cuda3std3__45__cpo4cendE
	.align		8
        /*0038*/ 	.dword	_ZN40_INTERNAL_53cdf3ad_4_k_cu_bd4ffbda_317234cuda3std3__442_GLOBAL__N__53cdf3ad_4_k_cu_bd4ffbda_317236ignoreE
	.align		8
        /*0040*/ 	.dword	_ZN40_INTERNAL_53cdf3ad_4_k_cu_bd4ffbda_317234cuda3std3__419piecewise_constructE
	.align		8
        /*0048*/ 	.dword	_ZN40_INTERNAL_53cdf3ad_4_k_cu_bd4ffbda_317234cuda3std3__48in_placeE
	.align		8
        /*0050*/ 	.dword	_ZN40_INTERNAL_53cdf3ad_4_k_cu_bd4ffbda_317234cuda3std6ranges3__45__cpo4swapE
	.align		8
        /*0058*/ 	.dword	_ZN40_INTERNAL_53cdf3ad_4_k_cu_bd4ffbda_317234cuda3std6ranges3__45__cpo9iter_moveE
	.align		8
        /*0060*/ 	.dword	_ZN40_INTERNAL_53cdf3ad_4_k_cu_bd4ffbda_317234cute7productE
	.align		8
        /*0068*/ 	.dword	_ZN40_INTERNAL_53cdf3ad_4_k_cu_bd4ffbda_317234cute1_E
	.align		8
        /*0070*/ 	.dword	$str$25
	.align		8
        /*0078*/ 	.dword	$str$26
	.align		8
        /*0080*/ 	.dword	$str$27
	.align		8
        /*0088*/ 	.dword	$str$28


//--------------------- .text._ZN7cutlass13device_kernelINS_4gemm6kernel13GemmUniversalIN4cute5tupleIJiiiiEEENS1_10collective13CollectiveMmaINS1_35MainloopSm100TmaUmmaWarpSpecializedILi8ELi2ELi4ENS5_IJNS4_1CILi1EEENSA_ILi2EEESB_EEEEENS5_IJNSA_ILi64EEENSA_ILi128EEESG_EEENS_12float_e5m2_tENS5_IJlSB_lEEESI_SJ_NS4_8TiledMMAINS4_8MMA_AtomIJNS4_10MMA_TraitsINS4_19SM100_MMA_F8F6F4_SSEJSI_SI_fSF_SG_NS4_17integral_constantINS4_4UMMA5MajorELSQ_0EEESR_NSO_INSP_7ScaleInELSS_0EEEST_EEEEEENS4_6LayoutINS5_IJSB_SB_SB_EEENS5_IJNSA_ILi0EEESY_SY_EEEEENS5_IJNS4_10UnderscoreES11_S11_EEEEENS4_23SM90_TMA_LOAD_MULTICASTENS4_14ComposedLayoutINS4_7SwizzleILi3ELi4ELi3EEENS4_18smem_ptr_flag_bitsILi8EEENSW_INS5_IJNSA_ILi8EEESG_EEENS5_IJSG_SB_EEEEEEEvNS4_8identityENS4_13SM90_TMA_LOADES1E_vS1F_EENS_8epilogue10collective18CollectiveEpilogueINS1I_23Sm100TmaWarpSpecializedILi2ELi2ELi32ELb0ELb0EEEJSH_NS5_IJNSW_ISF_SB_EES1N_EEESI_SJ_SI_SJ_NS1I_6fusion15FusionCallbacksIS1M_NS1P_17LinearCombinationISI_fSI_fLNS_15FloatRoundStyleE2EEESH_S1O_JEEENS4_5SM1004TMEM4LOAD26SM100_TMEM_LOAD_16dp32b32xES1G_NS15_INS16_ILi2ELi4ELi3EEES19_NSW_INS5_IJS1A_SF_EEENS5_IJSF_SB_EEEEEEENS4_39AutoVectorizingCopyWithAssumedAlignmentILi128EEENS4_14SM90_TMA_STOREES23_S25_S25_EEEvvEEEEvNT_6ParamsE --------------------------
	.section	.text._ZN7cutlass13device_kernelINS_4gemm6kernel13GemmUniversalIN4cute5tupleIJiiiiEEENS1_10collective13CollectiveMmaINS1_35MainloopSm100TmaUmmaWarpSpecializedILi8ELi2ELi4ENS5_IJNS4_1CILi1EEENSA_ILi2EEESB_EEEEENS5_IJNSA_ILi64EEENSA_ILi128EEESG_EEENS_12float_e5m2_tENS5_IJlSB_lEEESI_SJ_NS4_8TiledMMAINS4_8MMA_AtomIJNS4_10MMA_TraitsINS4_19SM100_MMA_F8F6F4_SSEJSI_SI_fSF_SG_NS4_17integral_constantINS4_4UMMA5MajorELSQ_0EEESR_NSO_INSP_7ScaleInELSS_0EEEST_EEEEEENS4_6LayoutINS5_IJSB_SB_SB_EEENS5_IJNSA_ILi0EEESY_SY_EEEEENS5_IJNS4_10UnderscoreES11_S11_EEEEENS4_23SM90_TMA_LOAD_MULTICASTENS4_14ComposedLayoutINS4_7SwizzleILi3ELi4ELi3EEENS4_18smem_ptr_flag_bitsILi8EEENSW_INS5_IJNSA_ILi8EEESG_EEENS5_IJSG_SB_EEEEEEEvNS4_8identityENS4_13SM90_TMA_LOADES1E_vS1F_EENS_8epilogue10collective18CollectiveEpilogueINS1I_23Sm100TmaWarpSpecializedILi2ELi2ELi32ELb0ELb0EEEJSH_NS5_IJNSW_ISF_SB_EES1N_EEESI_SJ_SI_SJ_NS1I_6fusion15FusionCallbacksIS1M_NS1P_17LinearCombinationISI_fSI_fLNS_15FloatRoundStyleE2EEESH_S1O_JEEENS4_5SM1004TMEM4LOAD26SM100_TMEM_LOAD_16dp32b32xES1G_NS15_INS16_ILi2ELi4ELi3EEES19_NSW_INS5_IJS1A_SF_EEENS5_IJSF_SB_EEEEEEENS4_39AutoVectorizingCopyWithAssumedAlignmentILi128EEENS4_14SM90_TMA_STOREES23_S25_S25_EEEvvEEEEvNT_6ParamsE,"ax",@progbits
	.align	128
.text._ZN7cutlass13device_kernelINS_4gemm6kernel13GemmUniversalIN4cute5tupleIJiiiiEEENS1_10collective13CollectiveMmaINS1_35MainloopSm100TmaUmmaWarpSpecializedILi8ELi2ELi4ENS5_IJNS4_1CILi1EEENSA_ILi2EEESB_EEEEENS5_IJNSA_ILi64EEENSA_ILi128EEESG_EEENS_12float_e5m2_tENS5_IJlSB_lEEESI_SJ_NS4_8TiledMMAINS4_8MMA_AtomIJNS4_10MMA_TraitsINS4_19SM100_MMA_F8F6F4_SSEJSI_SI_fSF_SG_NS4_17integral_constantINS4_4UMMA5MajorELSQ_0EEESR_NSO_INSP_7ScaleInELSS_0EEEST_EEEEEENS4_6LayoutINS5_IJSB_SB_SB_EEENS5_IJNSA_ILi0EEESY_SY_EEEEENS5_IJNS4_10UnderscoreES11_S11_EEEEENS4_23SM90_TMA_LOAD_MULTICASTENS4_14ComposedLayoutINS4_7SwizzleILi3ELi4ELi3EEENS4_18smem_ptr_flag_bitsILi8EEENSW_INS5_IJNSA_ILi8EEESG_EEENS5_IJSG_SB_EEEEEEEvNS4_8identityENS4_13SM90_TMA_LOADES1E_vS1F_EENS_8epilogue10collective18CollectiveEpilogueINS1I_23Sm100TmaWarpSpecializedILi2ELi2ELi32ELb0ELb0EEEJSH_NS5_IJNSW_ISF_SB_EES1N_EEESI_SJ_SI_SJ_NS1I_6fusion15FusionCallbacksIS1M_NS1P_17LinearCombinationISI_fSI_fLNS_15FloatRoundStyleE2EEESH_S1O_JEEENS4_5SM1004TMEM4LOAD26SM100_TMEM_LOAD_16dp32b32xES1G_NS15_INS16_ILi2ELi4ELi3EEES19_NSW_INS5_IJS1A_SF_EEENS5_IJSF_SB_EEEEEEENS4_39AutoVectorizingCopyWithAssumedAlignmentILi128EEENS4_14SM90_TMA_STOREES23_S25_S25_EEEvvEEEEvNT_6ParamsE:
        .type           _ZN7cutlass13device_kernelINS_4gemm6kernel13GemmUniversalIN4cute5tupleIJiiiiEEENS1_10collective13CollectiveMmaINS1_35MainloopSm100TmaUmmaWarpSpecializedILi8ELi2ELi4ENS5_IJNS4_1CILi1EEENSA_ILi2EEESB_EEEEENS5_IJNSA_ILi64EEENSA_ILi128EEESG_EEENS_12float_e5m2_tENS5_IJlSB_lEEESI_SJ_NS4_8TiledMMAINS4_8MMA_AtomIJNS4_10MMA_TraitsINS4_19SM100_MMA_F8F6F4_SSEJSI_SI_fSF_SG_NS4_17integral_constantINS4_4UMMA5MajorELSQ_0EEESR_NSO_INSP_7ScaleInELSS_0EEEST_EEEEEENS4_6LayoutINS5_IJSB_SB_SB_EEENS5_IJNSA_ILi0EEESY_SY_EEEEENS5_IJNS4_10UnderscoreES11_S11_EEEEENS4_23SM90_TMA_LOAD_MULTICASTENS4_14ComposedLayoutINS4_7SwizzleILi3ELi4ELi3EEENS4_18smem_ptr_flag_bitsILi8EEENSW_INS5_IJNSA_ILi8EEESG_EEENS5_IJSG_SB_EEEEEEEvNS4_8identityENS4_13SM90_TMA_LOADES1E_vS1F_EENS_8epilogue10collective18CollectiveEpilogueINS1I_23Sm100TmaWarpSpecializedILi2ELi2ELi32ELb0ELb0EEEJSH_NS5_IJNSW_ISF_SB_EES1N_EEESI_SJ_SI_SJ_NS1I_6fusion15FusionCallbacksIS1M_NS1P_17LinearCombinationISI_fSI_fLNS_15FloatRoundStyleE2EEESH_S1O_JEEENS4_5SM1004TMEM4LOAD26SM100_TMEM_LOAD_16dp32b32xES1G_NS15_INS16_ILi2ELi4ELi3EEES19_NSW_INS5_IJS1A_SF_EEENS5_IJSF_SB_EEEEEEENS4_39AutoVectorizingCopyWithAssumedAlignmentILi128EEENS4_14SM90_TMA_STOREES23_S25_S25_EEEvvEEEEvNT_6ParamsE,@function
        .size           _ZN7cutlass13device_kernelINS_4gemm6kernel13GemmUniversalIN4cute5tupleIJiiiiEEENS1_10collective13CollectiveMmaINS1_35MainloopSm100TmaUmmaWarpSpecializedILi8ELi2ELi4ENS5_IJNS4_1CILi1EEENSA_ILi2EEESB_EEEEENS5_IJNSA_ILi64EEENSA_ILi128EEESG_EEENS_12float_e5m2_tENS5_IJlSB_lEEESI_SJ_NS4_8TiledMMAINS4_8MMA_AtomIJNS4_10MMA_TraitsINS4_19SM100_MMA_F8F6F4_SSEJSI_SI_fSF_SG_NS4_17integral_constantINS4_4UMMA5MajorELSQ_0EEESR_NSO_INSP_7ScaleInELSS_0EEEST_EEEEEENS4_6LayoutINS5_IJSB_SB_SB_EEENS5_IJNSA_ILi0EEESY_SY_EEEEENS5_IJNS4_10UnderscoreES11_S11_EEEEENS4_23SM90_TMA_LOAD_MULTICASTENS4_14ComposedLayoutINS4_7SwizzleILi3ELi4ELi3EEENS4_18smem_ptr_flag_bitsILi8EEENSW_INS5_IJNSA_ILi8EEESG_EEENS5_IJSG_SB_EEEEEEEvNS4_8identityENS4_13SM90_TMA_LOADES1E_vS1F_EENS_8epilogue10collective18CollectiveEpilogueINS1I_23Sm100TmaWarpSpecializedILi2ELi2ELi32ELb0ELb0EEEJSH_NS5_IJNSW_ISF_SB_EES1N_EEESI_SJ_SI_SJ_NS1I_6fusion15FusionCallbacksIS1M_NS1P_17LinearCombinationISI_fSI_fLNS_15FloatRoundStyleE2EEESH_S1O_JEEENS4_5SM1004TMEM4LOAD26SM100_TMEM_LOAD_16dp32b32xES1G_NS15_INS16_ILi2ELi4ELi3EEES19_NSW_INS5_IJS1A_SF_EEENS5_IJSF_SB_EEEEEEENS4_39AutoVectorizingCopyWithAssumedAlignmentILi128EEENS4_14SM90_TMA_STOREES23_S25_S25_EEEvvEEEEvNT_6ParamsE,(.L_x_162 - _ZN7cutlass13device_kernelINS_4gemm6kernel13GemmUniversalIN4cute5tupleIJiiiiEEENS1_10collective13CollectiveMmaINS1_35MainloopSm100TmaUmmaWarpSpecializedILi8ELi2ELi4ENS5_IJNS4_1CILi1EEENSA_ILi2EEESB_EEEEENS5_IJNSA_ILi64EEENSA_ILi128EEESG_EEENS_12float_e5m2_tENS5_IJlSB_lEEESI_SJ_NS4_8TiledMMAINS4_8MMA_AtomIJNS4_10MMA_TraitsINS4_19SM100_MMA_F8F6F4_SSEJSI_SI_fSF_SG_NS4_17integral_constantINS4_4UMMA5MajorELSQ_0EEESR_NSO_INSP_7ScaleInELSS_0EEEST_EEEEEENS4_6LayoutINS5_IJSB_SB_SB_EEENS5_IJNSA_ILi0EEESY_SY_EEEEENS5_IJNS4_10UnderscoreES11_S11_EEEEENS4_23SM90_TMA_LOAD_MULTICASTENS4_14ComposedLayoutINS4_7SwizzleILi3ELi4ELi3EEENS4_18smem_ptr_flag_bitsILi8EEENSW_INS5_IJNSA_ILi8EEESG_EEENS5_IJSG_SB_EEEEEEEvNS4_8identityENS4_13SM90_TMA_LOADES1E_vS1F_EENS_8epilogue10collective18CollectiveEpilogueINS1I_23Sm100TmaWarpSpecializedILi2ELi2ELi32ELb0ELb0EEEJSH_NS5_IJNSW_ISF_SB_EES1N_EEESI_SJ_SI_SJ_NS1I_6fusion15FusionCallbacksIS1M_NS1P_17LinearCombinationISI_fSI_fLNS_15FloatRoundStyleE2EEESH_S1O_JEEENS4_5SM1004TMEM4LOAD26SM100_TMEM_LOAD_16dp32b32xES1G_NS15_INS16_ILi2ELi4ELi3EEES19_NSW_INS5_IJS1A_SF_EEENS5_IJSF_SB_EEEEEEENS4_39AutoVectorizingCopyWithAssumedAlignmentILi128EEENS4_14SM90_TMA_STOREES23_S25_S25_EEEvvEEEEvNT_6ParamsE)
        .other          _ZN7cutlass13device_kernelINS_4gemm6kernel13GemmUniversalIN4cute5tupleIJiiiiEEENS1_10collective13CollectiveMmaINS1_35MainloopSm100TmaUmmaWarpSpecializedILi8ELi2ELi4ENS5_IJNS4_1CILi1EEENSA_ILi2EEESB_EEEEENS5_IJNSA_ILi64EEENSA_ILi128EEESG_EEENS_12float_e5m2_tENS5_IJlSB_lEEESI_SJ_NS4_8TiledMMAINS4_8MMA_AtomIJNS4_10MMA_TraitsINS4_19SM100_MMA_F8F6F4_SSEJSI_SI_fSF_SG_NS4_17integral_constantINS4_4UMMA5MajorELSQ_0EEESR_NSO_INSP_7ScaleInELSS_0EEEST_EEEEEENS4_6LayoutINS5_IJSB_SB_SB_EEENS5_IJNSA_ILi0EEESY_SY_EEEEENS5_IJNS4_10UnderscoreES11_S11_EEEEENS4_23SM90_TMA_LOAD_MULTICASTENS4_14ComposedLayoutINS4_7SwizzleILi3ELi4ELi3EEENS4_18smem_ptr_flag_bitsILi8EEENSW_INS5_IJNSA_ILi8EEESG_EEENS5_IJSG_SB_EEEEEEEvNS4_8identityENS4_13SM90_TMA_LOADES1E_vS1F_EENS_8epilogue10collective18CollectiveEpilogueINS1I_23Sm100TmaWarpSpecializedILi2ELi2ELi32ELb0ELb0EEEJSH_NS5_IJNSW_ISF_SB_EES1N_EEESI_SJ_SI_SJ_NS1I_6fusion15FusionCallbacksIS1M_NS1P_17LinearCombinationISI_fSI_fLNS_15FloatRoundStyleE2EEESH_S1O_JEEENS4_5SM1004TMEM4LOAD26SM100_TMEM_LOAD_16dp32b32xES1G_NS15_INS16_ILi2ELi4ELi3EEES19_NSW_INS5_IJS1A_SF_EEENS5_IJSF_SB_EEEEEEENS4_39AutoVectorizingCopyWithAssumedAlignmentILi128EEENS4_14SM90_TMA_STOREES23_S25_S25_EEEvvEEEEvNT_6ParamsE,@"STO_CUDA_ENTRY STV_DEFAULT"
_ZN7cutlass13device_kernelINS_4gemm6kernel13GemmUniversalIN4cute5tupleIJiiiiEEENS1_10collective13CollectiveMmaINS1_35MainloopSm100TmaUmmaWarpSpecializedILi8ELi2ELi4ENS5_IJNS4_1CILi1EEENSA_ILi2EEESB_EEEEENS5_IJNSA_ILi64EEENSA_ILi128EEESG_EEENS_12float_e5m2_tENS5_IJlSB_lEEESI_SJ_NS4_8TiledMMAINS4_8MMA_AtomIJNS4_10MMA_TraitsINS4_19SM100_MMA_F8F6F4_SSEJSI_SI_fSF_SG_NS4_17integral_constantINS4_4UMMA5MajorELSQ_0EEESR_NSO_INSP_7ScaleInELSS_0EEEST_EEEEEENS4_6LayoutINS5_IJSB_SB_SB_EEENS5_IJNSA_ILi0EEESY_SY_EEEEENS5_IJNS4_10UnderscoreES11_S11_EEEEENS4_23SM90_TMA_LOAD_MULTICASTENS4_14ComposedLayoutINS4_7SwizzleILi3ELi4ELi3EEENS4_18smem_ptr_flag_bitsILi8EEENSW_INS5_IJNSA_ILi8EEESG_EEENS5_IJSG_SB_EEEEEEEvNS4_8identityENS4_13SM90_TMA_LOADES1E_vS1F_EENS_8epilogue10collective18CollectiveEpilogueINS1I_23Sm100TmaWarpSpecializedILi2ELi2ELi32ELb0ELb0EEEJSH_NS5_IJNSW_ISF_SB_EES1N_EEESI_SJ_SI_SJ_NS1I_6fusion15FusionCallbacksIS1M_NS1P_17LinearCombinationISI_fSI_fLNS_15FloatRoundStyleE2EEESH_S1O_JEEENS4_5SM1004TMEM4LOAD26SM100_TMEM_LOAD_16dp32b32xES1G_NS15_INS16_ILi2ELi4ELi3EEES19_NSW_INS5_IJS1A_SF_EEENS5_IJSF_SB_EEEEEEENS4_39AutoVectorizingCopyWithAssumedAlignmentILi128EEENS4_14SM90_TMA_STOREES23_S25_S25_EEEvvEEEEvNT_6ParamsE:
[----:B------:R-:W1:Y:S01]  /*0000*/  LDC R1, c[0x0][0x37c] ;  /* 0x0000df00ff017b82 */ /* 0x000e620000000800 */
[----:B------:R-:W2:Y:S01]  /*0010*/  S2R R93, SR_TID.X ;  /* 0x00000000005d7919 */ /* 0x000ea20000002100 */
[----:B------:R-:W3:Y:S01]  /*0020*/  LDCU.64 UR8, c[0x0][0x890] ;  /* 0x00011200ff0877ac */ /* 0x000ee20008000a00 */
[----:B------:R-:W-:Y:S02]  /*0030*/  PRMT R84, RZ, 0x7610, R84 ;  /* 0x00007610ff547816 */ /* 0x000fe40000000054 */
[----:B------:R-:W-:Y:S01]  /*0040*/  ELECT P3, URZ, PT ;  /* 0x0000000000ff782f */ /* 0x000fe20003860000 */
[----:B---3--:R-:W-:-:S04]  /*0050*/  UISETP.NE.U32.AND UP0, UPT, UR8, URZ, UPT ;  /* 0x000000ff0800728c */ /* 0x008fc8000bf05070 */
[----:B------:R-:W-:Y:S01]  /*0060*/  UISETP.NE.AND.EX UP0, UPT, UR9, URZ, UPT, UP0 ;  /* 0x000000ff0900728c */ /* 0x000fe2000bf05300 */
[----:B--2---:R-:W-:-:S05]  /*0070*/  SHF.R.U32.HI R85, RZ, 0x5, R93 ;  /* 0x00000005ff557819 */ /* 0x004fca000001165d */
[----:B------:R-:W2:Y:S02]  /*0080*/  SHFL.IDX PT, R0, R85, RZ, 0x1f ;  /* 0x00001fff55007589 */ /* 0x000ea400000e0000 */
[----:B--2---:R-:W-:Y:S01]  /*0090*/  R2UR UR17, R0 ;  /* 0x00000000001172ca */ /* 0x004fe200000e0000 */
[----:B-1----:R-:W-:-:S14]  /*00a0*/  BRA.U UP0, `(.L_x_0) ;  /* 0x0000000100307547 */ /* 0x002fdc000b800000 */
[----:B------:R-:W1:Y:S02]  /*00b0*/  LDCU.64 UR4, c[0x0][0x888] ;  /* 0x00011100ff0477ac */ /* 0x000e640008000a00 */
[----:B-1----:R-:W-:-:S04]  /*00c0*/  UISETP.NE.U32.AND UP0, UPT, UR4, URZ, UPT ;  /* 0x000000ff0400728c */ /* 0x002fc8000bf05070 */
[----:B------:R-:W-:-:S09]  /*00d0*/  UISETP.NE.AND.EX UP0, UPT, UR5, URZ, UPT, UP0 ;  /* 0x000000ff0500728c */ /* 0x000fd2000bf05300 */
[----:B------:R-:W-:Y:S05]  /*00e0*/  BRA.U !UP0, `(.L_x_1) ;  /* 0x0000000108147547 */ /* 0x000fea000b800000 */
[----:B------:R-:W1:Y:S01]  /*00f0*/  LDC.64 R2, c[0x0][0x888] ;  /* 0x00022200ff027b82 */ /* 0x000e620000000a00 */
[----:B------:R-:W1:Y:S02]  /*0100*/  LDCU.64 UR4, c[0x0][0x358] ;  /* 0x00006b00ff0477ac */ /* 0x000e640008000a00 */
[----:B-1----:R1:W5:Y:S01]  /*0110*/  LDG.E R41, desc[UR4][R2.64] ;  /* 0x0000000402297981 */ /* 0x002362000c1e1900 */
[----:B------:R-:W-:Y:S01]  /*0120*/  HFMA2 R84, -RZ, RZ, 0, 5.9604644775390625e-08 ;  /* 0x00000001ff547431 */ /* 0x000fe200000001ff */
[----:B------:R-:W-:Y:S05]  /*0130*/  BRA `(.L_x_0) ;  /* 0x00000000000c7947 */ /* 0x000fea0003800000 */
.L_x_1:
[----:B------:R-:W1:Y:S01]  /*0140*/  LDCU UR4, c[0x0][0x880] ;  /* 0x00011000ff0477ac */ /* 0x000e620008000800 */
[----:B------:R-:W-:Y:S01]  /*0150*/  HFMA2 R84, -RZ, RZ, 0, 5.9604644775390625e-08 ;  /* 0x00000001ff547431 */ /* 0x000fe200000001ff */
[----:B-1----:R-:W-:-:S07]  /*0160*/  MOV R41, UR4 ;  /* 0x0000000400297c02 */ /* 0x002fce0008000f00 */
.L_x_0:
[----:B------:R-:W2:Y:S02]  /*0170*/  LDCU.64 UR4, c[0x0][0x8b0] ;  /* 0x00011600ff0477ac */ /* 0x000ea40008000a00 */
[----:B--2---:R-:W-:-:S04]  /*0180*/  UISETP.NE.U32.AND UP0, UPT, UR4, URZ, UPT ;  /* 0x000000ff0400728c */ /* 0x004fc8000bf05070 */
[----:B------:R-:W-:-:S09]  /*0190*/  UISETP.NE.AND.EX UP0, UPT, UR5, URZ, UPT, UP0 ;  /* 0x000000ff0500728c */ /* 0x000fd2000bf05300 */
[----:B------:R-:W-:Y:S05]  /*01a0*/  BRA.U UP0, `(.L_x_2) ;  /* 0x0000000100287547 */ /* 0x000fea000b800000 */
[----:B------:R-:W2:Y:S02]  /*01b0*/  LDCU.64 UR4, c[0x0][0x8a8] ;  /* 0x00011500ff0477ac */ /* 0x000ea40008000a00 */
[----:B--2---:R-:W-:-:S04]  /*01c0*/  UISETP.NE.U32.AND UP0, UPT, UR4, URZ, UPT ;  /* 0x000000ff0400728c */ /* 0x004fc8000bf05070 */
[----:B------:R-:W-:-:S09]  /*01d0*/  UISETP.NE.AND.EX UP0, UPT, UR5, URZ, UPT, UP0 ;  /* 0x000000ff0500728c */ /* 0x000fd2000bf05300 */
[----:B------:R-:W-:Y:S05]  /*01e0*/  BRA.U !UP0, `(.L_x_3) ;  /* 0x0000000108107547 */ /* 0x000fea000b800000 */
[----:B------:R-:W2:Y:S01]  /*01f0*/  LDC.64 R38, c[0x0][0x8a8] ;  /* 0x00022a00ff267b82 */ /* 0x000ea20000000a00 */
[----:B------:R-:W2:Y:S02]  /*0200*/  LDCU.64 UR4, c[0x0][0x358] ;  /* 0x00006b00ff0477ac */ /* 0x000ea40008000a00 */
[----:B--2---:R2:W5:Y:S01]  /*0210*/  LDG.E R38, desc[UR4][R38.64] ;  /* 0x0000000426267981 */ /* 0x004562000c1e1900 */
[----:B------:R-:W-:Y:S05]  /*0220*/  BRA `(.L_x_2) ;  /* 0x0000000000087947 */ /* 0x000fea0003800000 */
.L_x_3:
[----:B------:R-:W2:Y:S02]  /*0230*/  LDCU UR4, c[0x0][0x8a0] ;  /* 0x00011400ff0477ac */ /* 0x000ea40008000800 */
[----:B--2---:R-:W-:Y:S02]  /*0240*/  MOV R38, UR4 ;  /* 0x0000000400267c02 */ /* 0x004fe40008000f00 */
.L_x_2:
[----:B------:R-:W-:Y:S01]  /*0250*/  IMAD.U32 R0, RZ, RZ, UR17 ;  /* 0x00000011ff007e24 */ /* 0x000fe2000f8e00ff */
[----:B------:R-:W-:Y:S04]  /*0260*/  BSSY.RECONVERGENT B0, `(.L_x_4) ;  /* 0x000000c000007945 */ /* 0x000fe80003800200 */
[C---:B------:R-:W-:Y:S02]  /*0270*/  ISETP.NE.OR P1, PT, R0.reuse, 0x1, !P3 ;  /* 0x000000010000780c */ /* 0x040fe40005f25670 */
[----:B------:R-:W-:-:S11]  /*0280*/  ISETP.NE.OR P0, PT, R0, 0x3, !P3 ;  /* 0x000000030000780c */ /* 0x000fd60005f05670 */
[----:B------:R-:W-:Y:S05]  /*0290*/  @P1 BRA `(.L_x_5) ;  /* 0x0000000000201947 */ /* 0x000fea0003800000 */
[----:B------:R-:W3:Y:S02]  /*02a0*/  LDCU.64 UR4, c[0x0][0x348] ;  /* 0x00006900ff0477ac */ /* 0x000ee40008000a00 */
[----:B---3--:R-:W-:Y:S02]  /*02b0*/  UIADD3 UR6, UP1, UPT, UR4, 0x80, URZ ;  /* 0x0000008004067890 */ /* 0x008fe4000ff3e0ff */
[----:B------:R-:W-:Y:S02]  /*02c0*/  UIADD3 UR4, UP0, UPT, UR4, 0x180, URZ ;  /* 0x0000018004047890 */ /* 0x000fe4000ff1e0ff */
[----:B------:R-:W-:Y:S02]  /*02d0*/  UIADD3.X UR7, UPT, UPT, URZ, UR5, URZ, UP1, !UPT ;  /* 0x00000005ff077290 */ /* 0x000fe40008ffe4ff */
[----:B------:R-:W-:-:S07]  /*02e0*/  UIADD3.X UR5, UPT, UPT, URZ, UR5, URZ, UP0, !UPT ;  /* 0x00000005ff057290 */ /* 0x000fce00087fe4ff */
[----:B------:R3:W-:Y:S02]  /*02f0*/  UTMACCTL.PF [UR6] ;  /* 0x00000000060079b9 */ /* 0x0007e40008040000 */
[----:B------:R3:W-:Y:S02]  /*0300*/  UTMACCTL.PF [UR4] ;  /* 0x00000000040079b9 */ /* 0x0007e40008040000 */
[----:B---3--:R-:W-:Y:S01]  /*0310*/  NOP ;  /* 0x0000000000007918 */ /* 0x008fe20000000000 */
.L_x_5:
[----:B------:R-:W-:Y:S05]  /*0320*/  BSYNC.RECONVERGENT B0 ;  /* 0x0000000000007941 */ /* 0x000fea0003800200 */
.L_x_4:
[----:B------:R-:W-:Y:S04]  /*0330*/  BSSY.RECONVERGENT B0, `(.L_x_6) ;  /* 0x000000a000007945 */ /* 0x000fe80003800200 */
        /* <DEDUP_REMOVED lines=9> */
.L_x_7:
[----:B------:R-:W-:Y:S05]  /*03d0*/  BSYNC.RECONVERGENT B0 ;  /* 0x0000000000007941 */ /* 0x000fea0003800200 */
.L_x_6:
[----:B------:R-:W3:Y:S01]  /*03e0*/  LDCU.64 UR4, c[0x0][0x888] ;  /* 0x00011100ff0477ac */ /* 0x000ee20008000a00 */
[----:B------:R-:W-:Y:S02]  /*03f0*/  UISETP.EQ.U32.AND UP1, UPT, UR8, URZ, UPT ;  /* 0x000000ff0800728c */ /* 0x000fe4000bf22070 */
[----:B------:R-:W-:Y:S02]  /*0400*/  UPLOP3.LUT UP3, UPT, UPT, UPT, UPT, 0x80, 0x8 ;  /* 0x000000000008789c */ /* 0x000fe40003f6f070 */
[----:B---3--:R-:W-:-:S04]  /*0410*/  UISETP.NE.U32.AND UP0, UPT, UR4, URZ, UPT ;  /* 0x000000ff0400728c */ /* 0x008fc8000bf05070 */
[----:B------:R-:W-:-:S04]  /*0420*/  UISETP.NE.AND.EX UP0, UPT, UR5, URZ, UPT, UP0 ;  /* 0x000000ff0500728c */ /* 0x000fc8000bf05300 */
[----:B------:R-:W-:-:S04]  /*0430*/  UISETP.EQ.OR.EX UP2, UPT, UR9, URZ, !UP0, UP1 ;  /* 0x000000ff0900728c */ /* 0x000fc8000c742710 */
[----:B------:R-:W-:-:S06]  /*0440*/  UP2UR UR4, UPR, URZ, 0x4 ;  /* 0x00000004ff047883 */ /* 0x000fcc0008000000 */
[----:B------:R-:W-:Y:S01]  /*0450*/  MOV R86, UR4 ;  /* 0x0000000400567c02 */ /* 0x000fe20008000f00 */
[----:B------:R-:W-:Y:S06]  /*0460*/  BRA.U !UP2, `(.L_x_8) ;  /* 0x000000010a207547 */ /* 0x000fec000b800000 */
[----:B------:R-:W-:Y:S01]  /*0470*/  UISETP.NE.U32.AND UP1, UPT, UR8, URZ, UPT ;  /* 0x000000ff0800728c */ /* 0x000fe2000bf25070 */
[----:B-----5:R-:W-:Y:S01]  /*0480*/  FSETP.NEU.AND P0, PT, R41, RZ, PT ;  /* 0x000000ff2900720b */ /* 0x020fe20003f0d000 */
[----:B------:R-:W-:Y:S02]  /*0490*/  USEL UR4, URZ, 0xffffffff, UP0 ;  /* 0xffffffffff047887 */ /* 0x000fe40008000000 */
[----:B------:R-:W-:-:S10]  /*04a0*/  UISETP.NE.AND.EX UP1, UPT, UR9, URZ, UPT, UP1 ;  /* 0x000000ff0900728c */ /* 0x000fd4000bf25310 */
[----:B------:R-:W-:Y:S01]  /*04b0*/  VOTEU.ANY UP0, P0 ;  /* 0x0000000000ff7886 */ /* 0x000fe20000000100 */
[----:B------:R-:W-:-:S04]  /*04c0*/  @!UP1 USEL UR4, URZ, 0xffffffff, UP0 ;  /* 0xffffffffff049887 */ /* 0x000fc80008000000 */
[----:B------:R-:W-:-:S04]  /*04d0*/  ULOP3.LUT UR4, UR4, 0x1, URZ, 0xc0, !UPT ;  /* 0x0000000104047892 */ /* 0x000fc8000f8ec0ff */
[----:B------:R-:W-:-:S11]  /*04e0*/  UISETP.NE.U32.AND UP3, UPT, UR4, 0x1, UPT ;  /* 0x000000010400788c */ /* 0x000fd6000bf65070 */
.L_x_8:
[----:B-1----:R-:W1:Y:S01]  /*04f0*/  SHFL.IDX PT, R2, R85, RZ, 0x1f ;  /* 0x00001fff55027589 */ /* 0x002e6200000e0000 */
[----:B------:R-:W-:-:S04]  /*0500*/  UISETP.NE.AND UP0, UPT, UR17, 0x2, UPT ;  /* 0x000000021100788c */ /* 0x000fc8000bf05270 */
[----:B------:R-:W-:Y:S01]  /*0510*/  USEL UR38, URZ, 0x1, UP0 ;  /* 0x00000001ff267887 */ /* 0x000fe20008000000 */
[----:B-1----:R-:W-:-:S13]  /*0520*/  ISETP.NE.AND P0, PT, R2, RZ, PT ;  /* 0x000000ff0200720c */ /* 0x002fda0003f05270 */
[----:B------:R-:W-:Y:S05]  /*0530*/  @P0 BRA `(.L_x_9) ;  /* 0x0000000000840947 */ /* 0x000fea0003800000 */
[----:B------:R-:W-:Y:S01]  /*0540*/  ELECT P0, URZ, PT ;  /* 0x0000000000ff782f */ /* 0x000fe20003800000 */
[----:B------:R-:W-:-:S12]  /*0550*/  BSSY.RECONVERGENT B0, `(.L_x_9) ;  /* 0x000001f000007945 */ /* 0x000fd80003800200 */
[----:B------:R-:W-:Y:S05]  /*0560*/  @!P0 BRA `(.L_x_10) ;  /* 0x0000000000748947 */ /* 0x000fea0003800000 */
[----:B------:R-:W1:Y:S01]  /*0570*/  S2UR UR4, SR_CgaCtaId ;  /* 0x00000000000479c3 */ /* 0x000e620000008800 */
[----:B------:R-:W-:Y:S01]  /*0580*/  UMOV UR5, 0x400 ;  /* 0x0000040000057882 */ /* 0x000fe20000000000 */
[----:B------:R-:W-:Y:S01]  /*0590*/  UMOV UR8, 0x1 ;  /* 0x0000000100087882 */ /* 0x000fe20000000000 */
[----:B------:R-:W-:Y:S01]  /*05a0*/  UMOV UR6, 0x2 ;  /* 0x0000000200067882 */ /* 0x000fe20000000000 */
[----:B------:R-:W-:-:S04]  /*05b0*/  UIADD3 UR8, UPT, UPT, -UR8, 0x100000, URZ ;  /* 0x0010000008087890 */ /* 0x000fc8000fffe1ff */
[----:B------:R-:W-:Y:S02]  /*05c0*/  USHF.L.U32 UR9, UR8, 0xb, URZ ;  /* 0x0000000b08097899 */ /* 0x000fe400080006ff */
[----:B------:R-:W-:Y:S02]  /*05d0*/  USHF.L.U32 UR8, UR8, 0x1, URZ ;  /* 0x0000000108087899 */ /* 0x000fe400080006ff */
[----:B------:R-:W-:-:S04]  /*05e0*/  UIADD3 UR6, UPT, UPT, -UR6, 0x100000, URZ ;  /* 0x0010000006067890 */ /* 0x000fc8000fffe1ff */
[----:B------:R-:W-:Y:S02]  /*05f0*/  USHF.L.U32 UR7, UR6, 0xb, URZ ;  /* 0x0000000b06077899 */ /* 0x000fe400080006ff */
[----:B------:R-:W-:Y:S02]  /*0600*/  USHF.L.U32 UR6, UR6, 0x1, URZ ;  /* 0x0000000106067899 */ /* 0x000fe400080006ff */
[----:B-1----:R-:W-:Y:S01]  /*0610*/  ULEA UR4, UR4, UR5, 0x18 ;  /* 0x0000000504047291 */ /* 0x002fe2000f8ec0ff */
[----:B------:R-:W1:Y:S11]  /*0620*/  FENCE.VIEW.ASYNC.S ;  /* 0x00000000000073c6 */ /* 0x000e760000000000 */
[----:B-1----:R1:W3:Y:S01]  /*0630*/  SYNCS.EXCH.64 URZ, [UR4], UR8 ;  /* 0x0000000804ff75b2 */ /* 0x0022e20008000100 */
[----:B------:R1:W4:Y:S01]  /*0640*/  SYNCS.EXCH.64 URZ, [UR4+0x40], UR6 ;  /* 0x0000400604ff75b2 */ /* 0x0003220008000100 */
[----:B------:R1:W1:Y:S01]  /*0650*/  SYNCS.EXCH.64 URZ, [UR4+0x8], UR8 ;  /* 0x0000080804ff75b2 */ /* 0x0002620008000100 */
        /* <DEDUP_REMOVED lines=13> */
[----:B------:R-:W-:Y:S01]  /*0730*/  NOP ;  /* 0x0000000000007918 */ /* 0x000fe20000000000 */
.L_x_10:
[----:B-1----:R-:W-:Y:S05]  /*0740*/  BSYNC.RECONVERGENT B0 ;  /* 0x0000000000007941 */ /* 0x002fea0003800200 */
.L_x_9:
[----:B------:R-:W1:Y:S01]  /*0750*/  SHFL.IDX PT, R2, R85, RZ, 0x1f ;  /* 0x00001fff55027589 */ /* 0x000e6200000e0000 */
[----:B------:R-:W-:Y:S01]  /*0760*/  NOP ;  /* 0x0000000000007918 */ /* 0x000fe20000000000 */
[----:B-1----:R-:W-:-:S13]  /*0770*/  ISETP.NE.AND P0, PT, R2, 0x1, PT ;  /* 0x000000010200780c */ /* 0x002fda0003f05270 */
[----:B------:R-:W-:Y:S05]  /*0780*/  @P0 BRA `(.L_x_11) ;  /* 0x0000000000480947 */ /* 0x000fea0003800000 */
        /* <DEDUP_REMOVED lines=9> */
[----:B------:R-:W-:Y:S01]  /*0820*/  USHF.L.U32 UR6, UR6, 0x1, URZ ;  /* 0x0000000106067899 */ /* 0x000fe200080006ff */
[----:B------:R-:W-:Y:S01]  /*0830*/  ELECT P0, URZ, PT ;  /* 0x0000000000ff782f */ /* 0x000fe20003800000 */
[----:B-1----:R-:W-:Y:S01]  /*0840*/  ULEA UR4, UR4, UR5, 0x18 ;  /* 0x0000000504047291 */ /* 0x002fe2000f8ec0ff */
[----:B------:R-:W1:Y:S11]  /*0850*/  FENCE.VIEW.ASYNC.S ;  /* 0x00000000000073c6 */ /* 0x000e760000000000 */
[----:B-1----:R1:W1:Y:S01]  /*0860*/  SYNCS.EXCH.64 URZ, [UR4+0x80], UR8 ;  /* 0x0000800804ff75b2 */ /* 0x0022620008000100 */
[----:B------:R1:W1:Y:S01]  /*0870*/  SYNCS.EXCH.64 URZ, [UR4+0x90], UR6 ;  /* 0x0000900604ff75b2 */ /* 0x0002620008000100 */
[----:B------:R1:W1:Y:S01]  /*0880*/  SYNCS.EXCH.64 URZ, [UR4+0x88], UR8 ;  /* 0x0000880804ff75b2 */ /* 0x0002620008000100 */
[----:B------:R1:W1:Y:S01]  /*0890*/  SYNCS.EXCH.64 URZ, [UR4+0x98], UR6 ;  /* 0x0000980604ff75b2 */ /* 0x0002620008000100 */
[----:B------:R-:W-:Y:S01]  /*08a0*/  NOP ;  /* 0x0000000000007918 */ /* 0x000fe20000000000 */
.L_x_11:
[----:B------:R-:W2:Y:S01]  /*08b0*/  SHFL.IDX PT, R2, R85, RZ, 0x1f ;  /* 0x00001fff55027589 */ /* 0x000ea200000e0000 */
[----:B------:R-:W-:Y:S01]  /*08c0*/  NOP ;  /* 0x0000000000007918 */ /* 0x000fe20000000000 */
[----:B--2---:R-:W-:-:S13]  /*08d0*/  ISETP.NE.AND P0, PT, R2, 0x3, PT ;  /* 0x000000030200780c */ /* 0x004fda0003f05270 */
[----:B------:R-:W-:Y:S05]  /*08e0*/  @P0 BRA `(.L_x_12) ;  /* 0x0000000000300947 */ /* 0x000fea0003800000 */
[----:B-1----:R-:W1:Y:S01]  /*08f0*/  S2UR UR6, SR_CgaCtaId ;  /* 0x00000000000679c3 */ /* 0x002e620000008800 */
[----:B------:R-:W-:Y:S01]  /*0900*/  UMOV UR4, 0x400 ;  /* 0x0000040000047882 */ /* 0x000fe20000000000 */
[----:B------:R-:W-:Y:S01]  /*0910*/  UMOV UR5, 0x20 ;  /* 0x0000002000057882 */ /* 0x000fe20000000000 */
[----:B------:R-:W-:Y:S01]  /*0920*/  ELECT P0, URZ, PT ;  /* 0x0000000000ff782f */ /* 0x000fe20003800000 */
[----:B-1----:R-:W-:Y:S02]  /*0930*/  ULEA UR6, UR6, UR4, 0x18 ;  /* 0x0000000406067291 */ /* 0x002fe4000f8ec0ff */
[----:B------:R-:W-:-:S04]  /*0940*/  UIADD3 UR4, UPT, UPT, -UR5, 0x100000, URZ ;  /* 0x0010000005047890 */ /* 0x000fc8000fffe1ff */
[----:B------:R-:W-:Y:S02]  /*0950*/  USHF.L.U32 UR5, UR4, 0xb, URZ ;  /* 0x0000000b04057899 */ /* 0x000fe400080006ff */
[----:B------:R-:W-:Y:S01]  /*0960*/  USHF.L.U32 UR4, UR4, 0x1, URZ ;  /* 0x0000000104047899 */ /* 0x000fe200080006ff */
[----:B------:R-:W1:Y:S11]  /*0970*/  FENCE.VIEW.ASYNC.S ;  /* 0x00000000000073c6 */ /* 0x000e760000000000 */
[----:B-1----:R2:W1:Y:S01]  /*0980*/  SYNCS.EXCH.64 URZ, [UR6+0xa0], UR4 ;  /* 0x0000a00406ff75b2 */ /* 0x0024620008000100 */
[----:B------:R2:W1:Y:S02]  /*0990*/  SYNCS.EXCH.64 URZ, [UR6+0xa8], UR4 ;  /* 0x0000a80406ff75b2 */ /* 0x0004640008000100 */
[----:B--2---:R-:W-:Y:S01]  /*09a0*/  NOP ;  /* 0x0000000000007918 */ /* 0x004fe20000000000 */
.L_x_12:
[----:B------:R-:W2:Y:S01]  /*09b0*/  SHFL.IDX PT, R2, R85, RZ, 0x1f ;  /* 0x00001fff55027589 */ /* 0x000ea200000e0000 */
[----:B------:R-:W-:Y:S01]  /*09c0*/  NOP ;  /* 0x0000000000007918 */ /* 0x000fe20000000000 */
[----:B--2---:R-:W-:-:S13]  /*09d0*/  ISETP.NE.AND P0, PT, R2, 0x4, PT ;  /* 0x000000040200780c */ /* 0x004fda0003f05270 */
[----:B------:R-:W-:Y:S05]  /*09e0*/  @P0 BRA `(.L_x_13) ;  /* 0x00000000004c0947 */ /* 0x000fea0003800000 */
[----:B-1----:R-:W1:Y:S01]  /*09f0*/  S2UR UR6, SR_CgaCtaId ;  /* 0x00000000000679c3 */ /* 0x002e620000008800 */
[----:B------:R-:W-:Y:S01]  /*0a00*/  UMOV UR4, 0x1e0 ;  /* 0x000001e000047882 */ /* 0x000fe20000000000 */
[----:B------:R-:W-:Y:S01]  /*0a10*/  UMOV UR5, 0x400 ;  /* 0x0000040000057882 */ /* 0x000fe20000000000 */
[----:B------:R-:W-:Y:S01]  /*0a20*/  USEL UR4, UR4, 0x1a0, UP3 ;  /* 0x000001a004047887 */ /* 0x000fe20009800000 */
[----:B------:R-:W-:Y:S01]  /*0a30*/  UMOV UR8, 0x1 ;  /* 0x0000000100087882 */ /* 0x000fe20000000000 */
[----:B------:R-:W-:Y:S01]  /*0a40*/  ELECT P0, URZ, PT ;  /* 0x0000000000ff782f */ /* 0x000fe20003800000 */
[----:B------:R-:W-:-:S04]  /*0a50*/  UIADD3 UR8, UPT, UPT, -UR8, 0x100000, URZ ;  /* 0x0010000008087890 */ /* 0x000fc8000fffe1ff */
[----:B------:R-:W-:Y:S02]  /*0a60*/  USHF.L.U32 UR9, UR8, 0xb, URZ ;  /* 0x0000000b08097899 */ /* 0x000fe400080006ff */
[----:B------:R-:W-:Y:S02]  /*0a70*/  USHF.L.U32 UR8, UR8, 0x1, URZ ;  /* 0x0000000108087899 */ /* 0x000fe400080006ff */
[----:B-1----:R-:W-:Y:S02]  /*0a80*/  ULEA UR6, UR6, UR5, 0x18 ;  /* 0x0000000506067291 */ /* 0x002fe4000f8ec0ff */
[----:B------:R-:W-:-:S04]  /*0a90*/  UIADD3 UR4, UPT, UPT, -UR4, 0x100000, URZ ;  /* 0x0010000004047890 */ /* 0x000fc8000fffe1ff */
[----:B------:R-:W-:Y:S02]  /*0aa0*/  USHF.L.U32 UR5, UR4, 0xb, URZ ;  /* 0x0000000b04057899 */ /* 0x000fe400080006ff */
[----:B------:R-:W-:Y:S01]  /*0ab0*/  USHF.L.U32 UR4, UR4, 0x1, URZ ;  /* 0x0000000104047899 */ /* 0x000fe200080006ff */
[----:B------:R-:W1:Y:S03]  /*0ac0*/  FENCE.VIEW.ASYNC.S ;  /* 0x00000000000073c6 */ /* 0x000e660000000000 */
[----:B-1----:R2:W1:Y:S08]  /*0ad0*/  SYNCS.EXCH.64 URZ, [UR6+0xb0], UR8 ;  /* 0x0000b00806ff75b2 */ /* 0x0024700008000100 */
[----:B------:R2:W1:Y:S01]  /*0ae0*/  SYNCS.EXCH.64 URZ, [UR6+0xc0], UR4 ;  /* 0x0000c00406ff75b2 */ /* 0x0004620008000100 */
[----:B------:R2:W1:Y:S01]  /*0af0*/  SYNCS.EXCH.64 URZ, [UR6+0xb8], UR8 ;  /* 0x0000b80806ff75b2 */ /* 0x0004620008000100 */
[----:B------:R2:W1:Y:S02]  /*0b00*/  SYNCS.EXCH.64 URZ, [UR6+0xc8], UR4 ;  /* 0x0000c80406ff75b2 */ /* 0x0004640008000100 */
[----:B--2---:R-:W-:Y:S01]  /*0b10*/  NOP ;  /* 0x0000000000007918 */ /* 0x004fe20000000000 */
.L_x_13:
[----:B------:R-:W2:Y:S01]  /*0b20*/  SHFL.IDX PT, R2, R85, RZ, 0x1f ;  /* 0x00001fff55027589 */ /* 0x000ea200000e0000 */
[----:B------:R-:W-:Y:S01]  /*0b30*/  NOP ;  /* 0x0000000000007918 */ /* 0x000fe20000000000 */
[----:B--2---:R-:W-:-:S13]  /*0b40*/  ISETP.NE.AND P0, PT, R2, 0x5, PT ;  /* 0x000000050200780c */ /* 0x004fda0003f05270 */
[----:B------:R-:W-:Y:S05]  /*0b50*/  @P0 BRA `(.L_x_14) ;  /* 0x0000000000580947 */ /* 0x000fea0003800000 */
[----:B-1----:R-:W1:Y:S01]  /*0b60*/  S2UR UR4, SR_CgaCtaId ;  /* 0x00000000000479c3 */ /* 0x002e620000008800 */
        /* <DEDUP_REMOVED lines=16> */
[----:B------:R2:W1:Y:S01]  /*0c70*/  SYNCS.EXCH.64 URZ, [UR4+0xe0], UR8 ;  /* 0x0000e00804ff75b2 */ /* 0x0004620008000100 */
[----:B------:R2:W1:Y:S01]  /*0c80*/  SYNCS.EXCH.64 URZ, [UR4+0x100], UR6 ;  /* 0x0001000604ff75b2 */ /* 0x0004620008000100 */
[----:B------:R2:W1:Y:S01]  /*0c90*/  SYNCS.EXCH.64 URZ, [UR4+0xe8], UR8 ;  /* 0x0000e80804ff75b2 */ /* 0x0004620008000100 */
[----:B------:R2:W1:Y:S02]  /*0ca0*/  SYNCS.EXCH.64 URZ, [UR4+0x108], UR6 ;  /* 0x0001080604ff75b2 */ /* 0x0004640008000100 */
[----:B--2---:R-:W-:Y:S01]  /*0cb0*/  NOP ;  /* 0x0000000000007918 */ /* 0x004fe20000000000 */
.L_x_14:
[----:B------:R-:W2:Y:S01]  /*0cc0*/  SHFL.IDX PT, R2, R85, RZ, 0x1f ;  /* 0x00001fff55027589 */ /* 0x000ea200000e0000 */
[----:B------:R-:W-:Y:S01]  /*0cd0*/  NOP ;  /* 0x0000000000007918 */ /* 0x000fe20000000000 */
[----:B--2---:R-:W-:-:S13]  /*0ce0*/  ISETP.NE.AND P0, PT, R2, 0x3, PT ;  /* 0x000000030200780c */ /* 0x004fda0003f05270 */
[----:B------:R-:W-:Y:S05]  /*0cf0*/  @P0 BRA `(.L_x_15) ;  /* 0x0000000000380947 */ /* 0x000fea0003800000 */
[----:B------:R-:W2:Y:S01]  /*0d00*/  S2UR UR5, SR_CgaCtaId ;  /* 0x00000000000579c3 */ /* 0x000ea20000008800 */
[----:B-1----:R-:W-:Y:S01]  /*0d10*/  UMOV UR4, 0x400 ;  /* 0x0000040000047882 */ /* 0x002fe20000000000 */
[----:B------:R-:W-:Y:S01]  /*0d20*/  UMOV UR6, 0x20 ;  /* 0x0000002000067882 */ /* 0x000fe20000000000 */
[----:B------:R-:W-:Y:S01]  /*0d30*/  ELECT P0, URZ, PT ;  /* 0x0000000000ff782f */ /* 0x000fe20003800000 */
[----:B------:R-:W-:-:S04]  /*0d40*/  UIADD3 UR6, UPT, UPT, -UR6, 0x100000, URZ ;  /* 0x0010000006067890 */ /* 0x000fc8000fffe1ff */
[----:B------:R-:W-:Y:S02]  /*0d50*/  USHF.L.U32 UR7, UR6, 0xb, URZ ;  /* 0x0000000b06077899 */ /* 0x000fe400080006ff */
[----:B------:R-:W-:Y:S02]  /*0d60*/  USHF.L.U32 UR6, UR6, 0x1, URZ ;  /* 0x0000000106067899 */ /* 0x000fe400080006ff */
[----:B--2---:R-:W-:Y:S01]  /*0d70*/  ULEA UR4, UR5, UR4, 0x18 ;  /* 0x0000000405047291 */ /* 0x004fe2000f8ec0ff */
[----:B------:R-:W1:Y:S11]  /*0d80*/  FENCE.VIEW.ASYNC.S ;  /* 0x00000000000073c6 */ /* 0x000e760000000000 */
[----:B-1----:R2:W1:Y:S01]  /*0d90*/  SYNCS.EXCH.64 URZ, [UR4+0x110], UR6 ;  /* 0x0001100604ff75b2 */ /* 0x0024620008000100 */
[----:B------:R2:W1:Y:S01]  /*0da0*/  SYNCS.EXCH.64 URZ, [UR4+0x120], UR6 ;  /* 0x0001200604ff75b2 */ /* 0x0004620008000100 */
[----:B------:R2:W1:Y:S01]  /*0db0*/  SYNCS.EXCH.64 URZ, [UR4+0x118], UR6 ;  /* 0x0001180604ff75b2 */ /* 0x0004620008000100 */
[----:B------:R2:W1:Y:S02]  /*0dc0*/  SYNCS.EXCH.64 URZ, [UR4+0x128], UR6 ;  /* 0x0001280604ff75b2 */ /* 0x0004640008000100 */
[----:B--2---:R-:W-:Y:S01]  /*0dd0*/  NOP ;  /* 0x0000000000007918 */ /* 0x004fe20000000000 */
.L_x_15:
[----:B-1----:R-:W1:Y:S01]  /*0de0*/  LDCU UR4, c[0x0][0x36c] ;  /* 0x00006d80ff0477ac */ /* 0x002e620008000800 */
[----:B------:R-:W-:Y:S01]  /*0df0*/  ISETP.NE.OR P3, PT, R0, 0x2, !P3 ;  /* 0x000000020000780c */ /* 0x000fe20005f65670 */
[----:B------:R-:W-:Y:S01]  /*0e00*/  NOP ;  /* 0x0000000000007918 */ /* 0x000fe20000000000 */
[----:B------:R-:W-:Y:S01]  /*0e10*/  LOP3.LUT R0, R93, 0x1f, RZ, 0xc0, !PT ;  /* 0x0000001f5d007812 */ /* 0x000fe200078ec0ff */
[----:B------:R-:W-:Y:S02]  /*0e20*/  UISETP.NE.AND UP4, UPT, UR17, URZ, UPT ;  /* 0x000000ff1100728c */ /* 0x000fe4000bf85270 */
[----:B-1----:R-:W-:-:S09]  /*0e30*/  UISETP.EQ.U32.AND UP5, UPT, UR4, 0x1, UPT ;  /* 0x000000010400788c */ /* 0x002fd2000bfa2070 */
[----:B------:R-:W-:Y:S05]  /*0e40*/  BRA.U !UP5, `(.L_x_16) ;  /* 0x000000010d087547 */ /* 0x000fea000b800000 */
[----:B---34-:R-:W-:Y:S01]  /*0e50*/  UCGABAR_ARV ;  /* 0x00000000000079c7 */ /* 0x018fe20008000000 */
[----:B------:R-:W-:Y:S05]  /*0e60*/  BRA `(.L_x_17) ;  /* 0x0000000000047947 */ /* 0x000fea0003800000 */
.L_x_16:
[----:B---34-:R-:W-:Y:S01]  /*0e70*/  NOP ;  /* 0x0000000000007918 */ /* 0x018fe20000000000 */
.L_x_17:
[----:B------:R-:W1:Y:S01]  /*0e80*/  S2UR UR7, SR_CTAID.X ;  /* 0x00000000000779c3 */ /* 0x000e620000002500 */
[----:B------:R-:W-:-:S05]  /*0e90*/  CS2R.32 R3, SR_CgaSize ;  /* 0x0000000000037805 */ /* 0x000fca0000008a00 */
[----:B------:R-:W-:-:S05]  /*0ea0*/  IMAD R3, R3, -0xa0, RZ ;  /* 0xffffff6003037824 */ /* 0x000fca00078e02ff */
[----:B------:R-:W-:-:S14]  /*0eb0*/  R2UR UR5, R3 ;  /* 0x00000000030572ca */ /* 0x000fdc00000e0000 */
[----:B------:R-:W2:Y:S01]  /*0ec0*/  LDCU UR5, c[0x0][UR5+0x2b0] ;  /* 0x00005600050577ac */ /* 0x000ea20008000800 */
[----:B------:R-:W-:-:S05]  /*0ed0*/  CS2R.32 R3, SR_CgaSize ;  /* 0x0000000000037805 */ /* 0x000fca0000008a00 */
[----:B------:R-:W-:-:S05]  /*0ee0*/  IMAD R3, R3, -0xa0, RZ ;  /* 0xffffff6003037824 */ /* 0x000fca00078e02ff */
[----:B------:R-:W-:-:S14]  /*0ef0*/  R2UR UR4, R3 ;  /* 0x00000000030472ca */ /* 0x000fdc00000e0000 */
[----:B------:R-:W3:Y:S01]  /*0f00*/  LDCU UR4, c[0x0][UR4+0x2b4] ;  /* 0x00005680040477ac */ /* 0x000ee20008000800 */
[----:B------:R-:W4:Y:S01]  /*0f10*/  S2UR UR8, SR_CTAID.Y ;  /* 0x00000000000879c3 */ /* 0x000f220000002600 */
[----:B------:R-:W3:Y:S01]  /*0f20*/  LDCU UR21, c[0x0][0xb24] ;  /* 0x00016480ff1577ac */ /* 0x000ee20008000800 */
[----:B------:R-:W-:-:S05]  /*0f30*/  CS2R.32 R3, SR_CgaSize ;  /* 0x0000000000037805 */ /* 0x000fca0000008a00 */
[----:B------:R-:W-:-:S05]  /*0f40*/  IMAD R3, R3, -0xa0, RZ ;  /* 0xffffff6003037824 */ /* 0x000fca00078e02ff */
[----:B------:R-:W-:-:S14]  /*0f50*/  R2UR UR62, R3 ;  /* 0x00000000033e72ca */ /* 0x000fdc00000e0000 */
[----:B------:R-:W4:Y:S01]  /*0f60*/  LDCU UR62, c[0x0][UR62+0x2a0] ;  /* 0x000054003e3e77ac */ /* 0x000f220008000800 */
[----:B------:R-:W4:Y:S01]  /*0f70*/  S2UR UR9, SR_CgaCtaId ;  /* 0x00000000000979c3 */ /* 0x000f220000008800 */
[----:B------:R-:W-:-:S05]  /*0f80*/  CS2R.32 R3, SR_CgaSize ;  /* 0x0000000000037805 */ /* 0x000fca0000008a00 */
[----:B------:R-:W-:-:S05]  /*0f90*/  IMAD R3, R3, -0xa0, RZ ;  /* 0xffffff6003037824 */ /* 0x000fca00078e02ff */
[----:B------:R-:W-:-:S14]  /*0fa0*/  R2UR UR59, R3 ;  /* 0x00000000033b72ca */ /* 0x000fdc00000e0000 */
[----:B------:R-:W4:Y:S01]  /*0fb0*/  LDCU UR59, c[0x0][UR59+0x2a4] ;  /* 0x000054803b3b77ac */ /* 0x000f220008000800 */
[----:B------:R-:W4:Y:S01]  /*0fc0*/  LDCU UR42, c[0x0][0xb24] ;  /* 0x00016480ff2a77ac */ /* 0x000f220008000800 */
[----:B-1----:R-:W-:Y:S01]  /*0fd0*/  I2FP.F32.U32 R3, UR7 ;  /* 0x0000000700037c45 */ /* 0x002fe20008201000 */
[----:B------:R-:W1:Y:S01]  /*0fe0*/  S2UR UR36, SR_CTAID.Z ;  /* 0x00000000002479c3 */ /* 0x000e620000002700 */
[----:B------:R-:W1:Y:S03]  /*0ff0*/  LDCU UR27, c[0x0][0xb30] ;  /* 0x00016600ff1b77ac */ /* 0x000e660008000800 */
[----:B--2---:R-:W-:Y:S01]  /*1000*/  FMUL R3, R3, UR5 ;  /* 0x0000000503037c20 */ /* 0x004fe20008400000 */
[----:B---3--:R-:W-:Y:S01]  /*1010*/  UISETP.GE.AND UP2, UPT, UR21, 0x1, UPT ;  /* 0x000000011500788c */ /* 0x008fe2000bf46270 */
[----:B----4-:R-:W-:Y:S01]  /*1020*/  I2FP.F32.U32 R2, UR8 ;  /* 0x0000000800027c45 */ /* 0x010fe20008201000 */
[----:B------:R-:W-:Y:S01]  /*1030*/  UMOV UR16, UR7 ;  /* 0x0000000700107c82 */ /* 0x000fe20008000000 */
[----:B------:R-:W-:-:S02]  /*1040*/  UMOV UR20, UR8 ;  /* 0x0000000800147c82 */ /* 0x000fc40008000000 */
[----:B------:R-:W2:Y:S01]  /*1050*/  F2I.U32.TRUNC.NTZ R3, R3 ;  /* 0x0000000300037305 */ /* 0x000ea2000020f000 */
[----:B------:R-:W-:Y:S01]  /*1060*/  FMUL R2, R2, UR4 ;  /* 0x0000000402027c20 */ /* 0x000fe20008400000 */
[----:B------:R-:W-:-:S06]  /*1070*/  USHF.L.U32 UR28, UR9, 0xc, URZ ;  /* 0x0000000c091c7899 */ /* 0x000fcc00080006ff */
[----:B------:R-:W3:Y:S01]  /*1080*/  F2I.U32.TRUNC.NTZ R2, R2 ;  /* 0x0000000200027305 */ /* 0x000ee2000020f000 */
[----:B--2---:R-:W-:Y:S02]  /*1090*/  R2UR UR4, R3 ;  /* 0x00000000030472ca */ /* 0x004fe400000e0000 */
[----:B---3--:R-:W-:Y:S02]  /*10a0*/  R2UR UR6, R2 ;  /* 0x00000000020672ca */ /* 0x008fe400000e0000 */
[----:B------:R-:W-:-:S09]  /*10b0*/  PRMT R2, RZ, 0x7610, R2 ;  /* 0x00007610ff027816 */ /* 0x000fd20000000002 */
[----:B------:R-:W-:-:S04]  /*10c0*/  UIADD3 UR5, UPT, UPT, -UR4, URZ, URZ ;  /* 0x000000ff04057290 */ /* 0x000fc8000fffe1ff */
[----:B------:R-:W-:Y:S02]  /*10d0*/  UIMAD UR62, UR62, UR5, UR7 ;  /* 0x000000053e3e72a4 */ /* 0x000fe4000f8e0207 */
[----:B------:R-:W-:-:S04]  /*10e0*/  UIADD3 UR4, UPT, UPT, -UR6, URZ, URZ ;  /* 0x000000ff06047290 */ /* 0x000fc8000fffe1ff */
[----:B------:R-:W-:Y:S01]  /*10f0*/  UIMAD UR59, UR59, UR4, UR8 ;  /* 0x000000043b3b72a4 */ /* 0x000fe2000f8e0208 */
[----:B-1----:R-:W-:Y:S11]  /*1100*/  BRA.U UP4, `(.L_x_18) ;  /* 0x0000000104247547 */ /* 0x002ff6000b800000 */
[----:B------:R-:W-:Y:S02]  /*1110*/  UISETP.NE.AND UP0, UPT, UR59, URZ, UPT ;  /* 0x000000ff3b00728c */ /* 0x000fe4000bf05270 */
[----:B------:R-:W-:Y:S02]  /*1120*/  UISETP.NE.AND UP1, UPT, UR59, 0x1, UPT ;  /* 0x000000013b00788c */ /* 0x000fe4000bf25270 */
[----:B------:R-:W-:Y:S02]  /*1130*/  UISETP.EQ.OR UP0, UPT, UR62, URZ, !UP0 ;  /* 0x000000ff3e00728c */ /* 0x000fe4000c702670 */
[----:B------:R-:W-:Y:S02]  /*1140*/  USEL UR4, URZ, 0x2, UP1 ;  /* 0x00000002ff047887 */ /* 0x000fe40008800000 */
[----:B------:R-:W-:Y:S02]  /*1150*/  USEL UR5, URZ, 0x1, !UP0 ;  /* 0x00000001ff057887 */ /* 0x000fe4000c000000 */
[----:B------:R-:W-:-:S04]  /*1160*/  UISETP.NE.AND UP0, UPT, UR62, URZ, UPT ;  /* 0x000000ff3e00728c */ /* 0x000fc8000bf05270 */
[----:B------:R-:W-:-:S04]  /*1170*/  USEL UR4, UR4, 0x2, UP0 ;  /* 0x0000000204047887 */ /* 0x000fc80008000000 */
[----:B------:R-:W-:-:S06]  /*1180*/  UIADD3 UR4, UPT, UPT, UR5, UR4, URZ ;  /* 0x0000000405047290 */ /* 0x000fcc000fffe0ff */
[----:B------:R-:W-:Y:S02]  /*1190*/  MOV R2, UR4 ;  /* 0x0000000400027c02 */ /* 0x000fe40008000f00 */
.L_x_18:
[----:B------:R-:W-:Y:S05]  /*11a0*/  BRA.U !UP2, `(.L_x_19) ;  /* 0x000000010ad47547 */ /* 0x000fea000b800000 */
[----:B------:R-:W1:Y:S01]  /*11b0*/  LDCU.128 UR12, c[0x0][0xb10] ;  /* 0x00016200ff0c77ac */ /* 0x000e620008000c00 */
[----:B------:R-:W2:Y:S01]  /*11c0*/  LDCU UR6, c[0x0][0x370] ;  /* 0x00006e00ff0677ac */ /* 0x000ea20008000800 */
[----:B------:R-:W3:Y:S01]  /*11d0*/  LDCU UR5, c[0x0][0x374] ;  /* 0x00006e80ff0577ac */ /* 0x000ee20008000800 */
[----:B------:R-:W4:Y:S01]  /*11e0*/  LDCU UR26, c[0x0][0xb0c] ;  /* 0x00016180ff1a77ac */ /* 0x000f220008000800 */
[----:B------:R-:W4:Y:S01]  /*11f0*/  LDCU UR4, c[0x0][0xb20] ;  /* 0x00016400ff0477ac */ /* 0x000f220008000800 */
[----:B------:R-:W4:Y:S01]  /*1200*/  LDCU.64 UR8, c[0x0][0xb28] ;  /* 0x00016500ff0877ac */ /* 0x000f220008000a00 */
[----:B-1----:R-:W-:Y:S02]  /*1210*/  UISETP.NE.AND UP0, UPT, UR14, 0x1, UPT ;  /* 0x000000010e00788c */ /* 0x002fe4000bf05270 */
[----:B---3--:R-:W-:Y:S02]  /*1220*/  UIMAD.WIDE.U32 UR10, UR5, UR15, URZ ;  /* 0x0000000f050a72a5 */ /* 0x008fe4000f8e00ff */
[----:B--2---:R-:W-:-:S02]  /*1230*/  UIMAD.WIDE.U32 UR22, UR6, UR12, URZ ;  /* 0x0000000c061672a5 */ /* 0x004fc4000f8e00ff */
[----:B----4-:R-:W-:Y:S02]  /*1240*/  UISETP.NE.AND UP1, UPT, UR26, 0x1, UPT ;  /* 0x000000011a00788c */ /* 0x010fe4000bf25270 */
[----:B------:R-:W-:Y:S01]  /*1250*/  UISETP.NE.AND UP2, UPT, UR21, 0x1, UPT ;  /* 0x000000011500788c */ /* 0x000fe2000bf45270 */
[----:B------:R-:W-:Y:S02]  /*1260*/  UMOV UR10, UR11 ;  /* 0x0000000b000a7c82 */ /* 0x000fe40008000000 */
[----:B------:R-:W-:Y:S01]  /*1270*/  UMOV UR22, UR23 ;  /* 0x0000001700167c82 */ /* 0x000fe20008000000 */
[----:B------:R-:W-:Y:S02]  /*1280*/  @UP0 USHF.R.U32.HI UR5, URZ, UR4, UR10 ;  /* 0x00000004ff050299 */ /* 0x000fe4000801160a */
[----:B------:R-:W-:Y:S02]  /*1290*/  UIMAD.WIDE.U32 UR24, UR20, UR15, URZ ;  /* 0x0000000f141872a5 */ /* 0x000fe4000f8e00ff */
[----:B------:R-:W-:-:S02]  /*12a0*/  UIMAD.WIDE.U32 UR10, UR5, UR8, URZ ;  /* 0x00000008050a72a5 */ /* 0x000fc4000f8e00ff */
[----:B------:R-:W-:Y:S02]  /*12b0*/  @UP1 USHF.R.U32.HI UR6, URZ, UR13, UR22 ;  /* 0x0000000dff061299 */ /* 0x000fe40008011616 */
[----:B------:R-:W-:Y:S02]  /*12c0*/  UIMAD.WIDE.U32 UR18, UR16, UR12, URZ ;  /* 0x0000000c101272a5 */ /* 0x000fe4000f8e00ff */
[----:B------:R-:W-:Y:S01]  /*12d0*/  UIMAD.WIDE.U32 UR22, UR6, UR8, URZ ;  /* 0x00000008061672a5 */ /* 0x000fe2000f8e00ff */
[----:B------:R-:W-:Y:S01]  /*12e0*/  UMOV UR24, UR25 ;  /* 0x0000001900187c82 */ /* 0x000fe20008000000 */
[----:B------:R-:W-:Y:S01]  /*12f0*/  UMOV UR10, UR11 ;  /* 0x0000000b000a7c82 */ /* 0x000fe20008000000 */
[----:B------:R-:W-:Y:S02]  /*1300*/  USHF.R.U32.HI UR24, URZ, UR4, UR24 ;  /* 0x00000004ff187299 */ /* 0x000fe40008011618 */
[----:B------:R-:W-:Y:S02]  /*1310*/  @UP2 USHF.R.U32.HI UR5, URZ, UR9, UR10 ;  /* 0x00000009ff052299 */ /* 0x000fe4000801160a */
[----:B------:R-:W-:Y:S01]  /*1320*/  UMOV UR7, UR23 ;  /* 0x0000001700077c82 */ /* 0x000fe20008000000 */
[----:B------:R-:W-:Y:S01]  /*1330*/  UMOV UR18, UR19 ;  /* 0x0000001300127c82 */ /* 0x000fe20008000000 */
[----:B------:R-:W-:-:S02]  /*1340*/  @UP2 USHF.R.U32.HI UR6, URZ, UR9, UR7 ;  /* 0x00000009ff062299 */ /* 0x000fc40008011607 */
[----:B------:R-:W-:Y:S02]  /*1350*/  USHF.R.U32.HI UR13, URZ, UR13, UR18 ;  /* 0x0000000dff0d7299 */ /* 0x000fe40008011612 */
[----:B------:R-:W-:Y:S02]  /*1360*/  USEL UR4, UR20, UR24, !UP0 ;  /* 0x0000001814047287 */ /* 0x000fe4000c000000 */
[----:B------:R-:W-:Y:S02]  /*1370*/  UIMAD UR7, UR5, UR21, URZ ;  /* 0x00000015050772a4 */ /* 0x000fe4000f8e02ff */
[----:B------:R-:W-:Y:S02]  /*1380*/  USEL UR5, UR16, UR13, !UP1 ;  /* 0x0000000d10057287 */ /* 0x000fe4000c800000 */
[----:B------:R-:W-:Y:S02]  /*1390*/  UIMAD UR12, UR6, UR21, URZ ;  /* 0x00000015060c72a4 */ /* 0x000fe4000f8e02ff */
[----:B------:R-:W-:-:S02]  /*13a0*/  UISETP.GE.AND UP0, UPT, UR4, UR7, UPT ;  /* 0x000000070400728c */ /* 0x000fc4000bf06270 */
[----:B------:R-:W-:Y:S02]  /*13b0*/  UIMAD.WIDE.U32 UR10, UR4, UR8, URZ ;  /* 0x00000008040a72a5 */ /* 0x000fe4000f8e00ff */
[----:B------:R-:W-:Y:S02]  /*13c0*/  UISETP.GE.OR UP0, UPT, UR5, UR12, UP0 ;  /* 0x0000000c0500728c */ /* 0x000fe40008706670 */
[----:B------:R-:W-:Y:S02]  /*13d0*/  UIMAD.WIDE.U32 UR12, UR5, UR8, URZ ;  /* 0x00000008050c72a5 */ /* 0x000fe4000f8e00ff */
[----:B------:R-:W-:Y:S01]  /*13e0*/  UIADD3 UR10, UPT, UPT, -UR4, URZ, URZ ;  /* 0x000000ff040a7290 */ /* 0x000fe2000fffe1ff */
[----:B------:R-:W-:Y:S01]  /*13f0*/  UMOV UR8, UR11 ;  /* 0x0000000b00087c82 */ /* 0x000fe20008000000 */
[----:B------:R-:W-:Y:S02]  /*1400*/  UIADD3 UR11, UPT, UPT, -UR5, URZ, URZ ;  /* 0x000000ff050b7290 */ /* 0x000fe4000fffe1ff */
[----:B------:R-:W-:-:S03]  /*1410*/  USHF.R.U32.HI UR8, URZ, UR9, UR8 ;  /* 0x00000009ff087299 */ /* 0x000fc60008011608 */
[----:B------:R-:W-:Y:S01]  /*1420*/  @!UP0 UMOV UR7, UR13 ;  /* 0x0000000d00078c82 */ /* 0x000fe20008000000 */
[----:B------:R-:W-:Y:S02]  /*1430*/  UIMAD UR20, UR14, UR10, UR20 ;  /* 0x0000000a0e1472a4 */ /* 0x000fe4000f8e0214 */
[----:B------:R-:W-:Y:S02]  /*1440*/  USEL UR8, UR4, UR8, !UP2 ;  /* 0x0000000804087287 */ /* 0x000fe4000d000000 */
[----:B------:R-:W-:Y:S02]  /*1450*/  @!UP0 USHF.R.U32.HI UR7, URZ, UR9, UR7 ;  /* 0x00000009ff078299 */ /* 0x000fe40008011607 */
[----:B------:R-:W-:Y:S02]  /*1460*/  UIADD3 UR9, UPT, UPT, -UR8, URZ, URZ ;  /* 0x000000ff08097290 */ /* 0x000fe4000fffe1ff */
[----:B------:R-:W-:Y:S02]  /*1470*/  @!UP0 USEL UR7, UR5, UR7, !UP2 ;  /* 0x0000000705078287 */ /* 0x000fe4000d000000 */
[----:B------:R-:W-:-:S02]  /*1480*/  UIMAD UR9, UR21, UR9, UR4 ;  /* 0x00000009150972a4 */ /* 0x000fc4000f8e0204 */
[----:B------:R-:W-:Y:S02]  /*1490*/  @!UP0 UIADD3 UR8, UPT, UPT, UR8, -UR7, URZ ;  /* 0x8000000708088290 */ /* 0x000fe4000fffe0ff */
[----:B------:R-:W-:Y:S02]  /*14a0*/  @!UP0 UIMAD UR6, UR9, UR6, UR7 ;  /* 0x00000006090682a4 */ /* 0x000fe4000f8e0207 */
[----:B------:R-:W-:Y:S02]  /*14b0*/  @!UP0 UIMAD UR4, UR8, UR21, UR5 ;  /* 0x00000015080482a4 */ /* 0x000fe4000f8e0205 */
[----:B------:R-:W-:Y:S02]  /*14c0*/  UIMAD UR16, UR26, UR11, UR16 ;  /* 0x0000000b1a1072a4 */ /* 0x000fe4000f8e0210 */
[----:B------:R-:W-:Y:S01]  /*14d0*/  UIMAD UR20, UR4, UR14, UR20 ;  /* 0x0000000e041472a4 */ /* 0x000fe2000f8e0214 */
[----:B------:R-:W-:Y:S02]  /*14e0*/  @!UP0 UMOV UR5, UR6 ;  /* 0x0000000600058c82 */ /* 0x000fe40008000000 */
[----:B------:R-:W-:-:S12]  /*14f0*/  UIMAD UR16, UR5, UR26, UR16 ;  /* 0x0000001a051072a4 */ /* 0x000fd8000f8e0210 */
.L_x_19:
[----:B------:R-:W-:Y:S02]  /*1500*/  UISETP.NE.AND UP1, UPT, UR27, 0x1, UPT ;  /* 0x000000011b00788c */ /* 0x000fe4000bf25270 */
[----:B------:R-:W-:Y:S02]  /*1510*/  UISETP.NE.AND UP0, UPT, UR17, 0x2, UPT ;  /* 0x000000021100788c */ /* 0x000fe4000bf05270 */
[----:B------:R-:W-:-:S05]  /*1520*/  ULOP3.LUT UR28, UR28, 0x1000, URZ, 0xc0, !UPT ;  /* 0x000010001c1c7892 */ /* 0x000fca000f8ec0ff */
[----:B------:R-:W-:Y:S07]  /*1530*/  BRA.U UP1, `(.L_x_20) ;  /* 0x0000000101447547 */ /* 0x000fee000b800000 */
[----:B------:R-:W1:Y:S01]  /*1540*/  LDCU.128 UR8, c[0x0][0xb10] ;  /* 0x00016200ff0877ac */ /* 0x000e620008000c00 */
[----:B------:R-:W2:Y:S01]  /*1550*/  LDCU UR12, c[0x0][0xb0c] ;  /* 0x00016180ff0c77ac */ /* 0x000ea20008000800 */
[----:B------:R-:W3:Y:S01]  /*1560*/  LDCU UR13, c[0x0][0xb20] ;  /* 0x00016400ff0d77ac */ /* 0x000ee20008000800 */
[----:B-1----:R-:W-:Y:S02]  /*1570*/  UIMAD.WIDE.U32 UR6, UR16, UR8, URZ ;  /* 0x00000008100672a5 */ /* 0x002fe4000f8e00ff */
[----:B------:R-:W-:Y:S02]  /*1580*/  UIMAD.WIDE.U32 UR4, UR20, UR11, URZ ;  /* 0x0000000b140472a5 */ /* 0x000fe4000f8e00ff */
[----:B--2---:R-:W-:Y:S02]  /*1590*/  UISETP.NE.AND UP2, UPT, UR12, 0x1, UPT ;  /* 0x000000010c00788c */ /* 0x004fe4000bf45270 */
[----:B------:R-:W-:Y:S01]  /*15a0*/  UISETP.NE.AND UP1, UPT, UR10, 0x1, UPT ;  /* 0x000000010a00788c */ /* 0x000fe2000bf25270 */
[----:B------:R-:W-:-:S02]  /*15b0*/  UMOV UR6, UR7 ;  /* 0x0000000700067c82 */ /* 0x000fc40008000000 */
[----:B------:R-:W-:Y:S01]  /*15c0*/  UMOV UR4, UR5 ;  /* 0x0000000500047c82 */ /* 0x000fe20008000000 */
[----:B------:R-:W-:Y:S02]  /*15d0*/  USHF.R.U32.HI UR6, URZ, UR9, UR6 ;  /* 0x00000009ff067299 */ /* 0x000fe40008011606 */
[----:B---3--:R-:W-:Y:S02]  /*15e0*/  USHF.R.U32.HI UR4, URZ, UR13, UR4 ;  /* 0x0000000dff047299 */ /* 0x008fe40008011604 */
[----:B------:R-:W-:Y:S02]  /*15f0*/  USEL UR5, UR16, UR6, !UP2 ;  /* 0x0000000610057287 */ /* 0x000fe4000d000000 */
[----:B------:R-:W-:-:S04]  /*1600*/  USEL UR4, UR20, UR4, !UP1 ;  /* 0x0000000414047287 */ /* 0x000fc8000c800000 */
[----:B------:R-:W-:Y:S02]  /*1610*/  UIADD3 UR6, UPT, UPT, UR5, -UR4, URZ ;  /* 0x8000000405067290 */ /* 0x000fe4000fffe0ff */
[----:B------:R-:W-:Y:S02]  /*1620*/  UIADD3 UR4, UPT, UPT, -UR5, UR4, URZ ;  /* 0x0000000405047290 */ /* 0x000fe4000fffe1ff */
[----:B------:R-:W-:Y:S02]  /*1630*/  UIMAD UR20, UR6, UR10, UR20 ;  /* 0x0000000a061472a4 */ /* 0x000fe4000f8e0214 */
[----:B------:R-:W-:-:S12]  /*1640*/  UIMAD UR16, UR4, UR12, UR16 ;  /* 0x0000000c041072a4 */ /* 0x000fd8000f8e0210 */
.L_x_20:
[----:B------:R-:W-:Y:S05]  /*1650*/  BRA.U !UP5, `(.L_x_21) ;  /* 0x000000010d0c7547 */ /* 0x000fea000b800000 */
[----:B------:R-:W-:Y:S01]  /*1660*/  UCGABAR_WAIT ;  /* 0x0000000000007dc7 */ /* 0x000fe20008000000 */
[----:B------:R-:W-:Y:S01]  /*1670*/  CCTL.IVALL ;  /* 0x00000000ff00798f */ /* 0x000fe20002000000 */
[----:B------:R-:W-:Y:S05]  /*1680*/  BRA `(.L_x_22) ;  /* 0x0000000000047947 */ /* 0x000fea0003800000 */
.L_x_21:
[----:B------:R-:W-:Y:S06]  /*1690*/  BAR.SYNC.DEFER_BLOCKING 0x0 ;  /* 0x0000000000007b1d */ /* 0x000fec0000010000 */
.L_x_22:
[----:B------:R-:W-:Y:S05]  /*16a0*/  BRA.U UP0, `(.L_x_23) ;  /* 0x0000001500447547 */ /* 0x000fea000b800000 */
[----:B------:R-:W1:Y:S01]  /*16b0*/  LDCU UR6, c[0x0][0x38c] ;  /* 0x00007180ff0677ac */ /* 0x000e620008000800 */
[----:B------:R-:W2:Y:S01]  /*16c0*/  S2UR UR8, SR_CgaCtaId ;  /* 0x00000000000879c3 */ /* 0x000ea20000008800 */
[----:B------:R-:W-:Y:S01]  /*16d0*/  PLOP3.LUT P1, PT, PT, PT, UP3, 0x80, 0x8 ;  /* 0x000000000008781c */ /* 0x000fe20003f2f038 */
[----:B------:R-:W-:Y:S01]  /*16e0*/  IMAD.MOV.U32 R12, RZ, RZ, 0x1 ;  /* 0x00000001ff0c7424 */ /* 0x000fe200078e00ff */
[----:B------:R-:W-:Y:S01]  /*16f0*/  UMOV UR7, 0x400 ;  /* 0x0000040000077882 */ /* 0x000fe20000000000 */
[----:B------:R-:W-:Y:S01]  /*1700*/  UISETP.NE.AND UP1, UPT, UR17, URZ, UPT ;  /* 0x000000ff1100728c */ /* 0x000fe2000bf25270 */
[----:B------:R-:W-:Y:S02]  /*1710*/  ISETP.EQ.OR P2, PT, R0, RZ, P3 ;  /* 0x000000ff0000720c */ /* 0x000fe40001f42670 */
[----:B------:R-:W-:Y:S02]  /*1720*/  CS2R R10, SRZ ;  /* 0x00000000000a7805 */ /* 0x000fe4000001ff00 */
[----:B------:R-:W-:Y:S01]  /*1730*/  PLOP3.LUT P1, PT, P1, PT, PT, 0x8, 0x80 ;  /* 0x000000000080781c */ /* 0x000fe20000f2e170 */
[----:B------:R-:W-:Y:S01]  /*1740*/  IMAD.MOV.U32 R9, RZ, RZ, RZ ;  /* 0x000000ffff097224 */ /* 0x000fe200078e00ff */
[----:B------:R-:W3:Y:S01]  /*1750*/  LDCU UR40, c[0x0][0x370] ;  /* 0x00006e00ff2877ac */ /* 0x000ee20008000800 */
[----:B------:R-:W-:Y:S01]  /*1760*/  IMAD.MOV.U32 R8, RZ, RZ, 0x1 ;  /* 0x00000001ff087424 */ /* 0x000fe200078e00ff */
[----:B------:R-:W4:Y:S01]  /*1770*/  LDCU.64 UR26, c[0x0][0x348] ;  /* 0x00006900ff1a77ac */ /* 0x000f220008000a00 */
[----:B-1----:R-:W-:-:S02]  /*1780*/  UIADD3 UR5, UPT, UPT, UR6, 0x7f, URZ ;  /* 0x0000007f06057890 */ /* 0x002fc4000fffe0ff */
[----:B------:R-:W-:Y:S02]  /*1790*/  USHF.R.U32.HI UR45, URZ, 0x7, UR28 ;  /* 0x00000007ff2d7899 */ /* 0x000fe4000801161c */
[----:B------:R-:W-:Y:S02]  /*17a0*/  USHF.R.S32.HI UR4, URZ, 0x1f, UR5 ;  /* 0x0000001fff047899 */ /* 0x000fe40008011405 */
[----:B------:R-:W-:Y:S02]  /*17b0*/  UIADD3 UR46, UPT, UPT, UR6, 0xfe, URZ ;  /* 0x000000fe062e7890 */ /* 0x000fe4000fffe0ff */
[----:B------:R-:W-:Y:S02]  /*17c0*/  ULEA.HI UR4, UR4, UR5, URZ, 0x7 ;  /* 0x0000000504047291 */ /* 0x000fe4000f8f38ff */
[----:B--2---:R-:W-:Y:S02]  /*17d0*/  ULEA UR7, UR8, UR7, 0x18 ;  /* 0x0000000708077291 */ /* 0x004fe4000f8ec0ff */
[----:B------:R-:W-:-:S02]  /*17e0*/  USHF.R.S32.HI UR43, URZ, 0x7, UR4 ;  /* 0x00000007ff2b7899 */ /* 0x000fc40008011404 */
[----:B------:R-:W-:Y:S02]  /*17f0*/  UIADD3 UR4, UPT, UPT, UR6, -0x1, URZ ;  /* 0xffffffff06047890 */ /* 0x000fe4000fffe0ff */
[----:B------:R-:W-:Y:S02]  /*1800*/  UISETP.LT.U32.AND UP0, UPT, UR43, 0x8, UPT ;  /* 0x000000082b00788c */ /* 0x000fe4000bf01070 */
[----:B------:R-:W-:Y:S02]  /*1810*/  UISETP.GE.U32.AND UP2, UPT, UR4, -0xff, UPT ;  /* 0xffffff010400788c */ /* 0x000fe4000bf46070 */
[----:B------:R-:W-:Y:S01]  /*1820*/  USEL UR41, UR43, 0x8, UP0 ;  /* 0x000000082b297887 */ /* 0x000fe20008000000 */
[----:B------:R-:W1:Y:S03]  /*1830*/  LDCU UR39, c[0x0][0x374] ;  /* 0x00006e80ff2777ac */ /* 0x000e660008000800 */
[----:B------:R-:W-:-:S02]  /*1840*/  UIADD3 UR21, UPT, UPT, UR41, -0x1, URZ ;  /* 0xffffffff29157890 */ /* 0x000fc4000fffe0ff */
[----:B------:R-:W-:-:S03]  /*1850*/  USEL UR24, UR38, 0x2, UP1 ;  /* 0x0000000226187887 */ /* 0x000fc60008800000 */
[----:B------:R-:W-:Y:S02]  /*1860*/  @UP2 UIADD3 UR21, UPT, UPT, UR41, URZ, URZ ;  /* 0x000000ff29152290 */ /* 0x000fe4000fffe0ff */
[----:B------:R-:W-:Y:S02]  /*1870*/  UIADD3 UR29, UPT, UPT, UR7, 0x4400, UR28 ;  /* 0x00004400071d7890 */ /* 0x000fe4000fffe01c */
[----:B------:R-:W-:Y:S02]  /*1880*/  UIADD3 UR44, UPT, UPT, UR43, -UR41, URZ ;  /* 0x800000292b2c7290 */ /* 0x000fe4000fffe0ff */
[----:B------:R-:W-:Y:S01]  /*1890*/  UIADD3 UR21, UPT, UPT, UR21, 0x1, URZ ;  /* 0x0000000115157890 */ /* 0x000fe2000fffe0ff */
[----:B---34-:R-:W-:-:S11]  /*18a0*/  UMOV UR5, URZ ;  /* 0x000000ff00057c82 */ /* 0x018fd60008000000 */
.L_x_43:
[----:B------:R-:W2:Y:S02]  /*18b0*/  S2UR UR4, SR_CgaCtaId ;  /* 0x00000000000479c3 */ /* 0x000ea40000008800 */
[----:B--2---:R-:W-:-:S09]  /*18c0*/  UISETP.NE.AND UP0, UPT, UR4, URZ, UPT ;  /* 0x000000ff0400728c */ /* 0x004fd2000bf05270 */
[----:B-1----:R-:W-:Y:S05]  /*18d0*/  BRA.U UP0, `(.L_x_24) ;  /* 0x0000000100287547 */ /* 0x002fea000b800000 */
[----:B------:R-:W-:Y:S02]  /*18e0*/  LEA R0, R9, UR7, 0x3 ;  /* 0x0000000709007c11 */ /* 0x000fe4000f8e18ff */
[----:B------:R-:W-:-:S04]  /*18f0*/  SHF.L.U32 R3, R8, 0x1f, RZ ;  /* 0x0000001f08037819 */ /* 0x000fc800000006ff */
[----:B------:R-:W2:Y:S02]  /*1900*/  SYNCS.PHASECHK.TRANS64.TRYWAIT P0, [R0+URZ+0x120], R3 ;  /* 0x00012003000075a7 */ /* 0x000ea400080011ff */
[----:B--2---:R-:W-:Y:S05]  /*1910*/  @!P0 BRA `(.L_x_25) ;  /* 0x0000006000808947 */ /* 0x004fea0003800000 */
.L_x_117:
[----:B------:R3:W-:Y:S01]  /*1920*/  SYNCS.ARRIVE.TRANS64.A1T0 RZ, [R0+URZ+0x110], RZ ;  /* 0x000110ff00ff79a7 */ /* 0x0007e200081000ff */
[----:B------:R-:W-:-:S05]  /*1930*/  VIADD R9, R9, 0x1 ;  /* 0x0000000109097836 */ /* 0x000fca0000000000 */
[----:B------:R-:W-:-:S04]  /*1940*/  ISETP.NE.AND P0, PT, R9, 0x2, PT ;  /* 0x000000020900780c */ /* 0x000fc80003f05270 */
[----:B--2---:R-:W-:Y:S02]  /*1950*/  SEL R3, RZ, 0x1, P0 ;  /* 0x00000001ff037807 */ /* 0x004fe40000000000 */
[----:B------:R-:W-:Y:S02]  /*1960*/  SEL R9, R9, RZ, P0 ;  /* 0x000000ff09097207 */ /* 0x000fe40000000000 */
[----:B------:R-:W-:-:S07]  /*1970*/  LOP3.LUT R8, R8, R3, RZ, 0x3c, !PT ;  /* 0x0000000308087212 */ /* 0x000fce00078e3cff */
.L_x_24:
[----:B------:R-:W-:Y:S01]  /*1980*/  ULEA UR4, UR5, UR7, 0x3 ;  /* 0x0000000705047291 */ /* 0x000fe2000f8e18ff */
[----:B---3--:R-:W-:Y:S01]  /*1990*/  SHF.L.U32 R0, R12, 0x1f, RZ ;  /* 0x0000001f0c007819 */ /* 0x008fe200000006ff */
[----:B------:R-:W-:Y:S02]  /*19a0*/  UISETP.GE.U32.AND UP0, UPT, UR46, 0xff, UPT ;  /* 0x000000ff2e00788c */ /* 0x000fe4000bf06070 */
[----:B------:R-:W-:Y:S02]  /*19b0*/  USHF.L.U32 UR11, UR20, 0x7, URZ ;  /* 0x00000007140b7899 */ /* 0x000fe400080006ff */
[----:B------:R-:W-:Y:S01]  /*19c0*/  ULEA UR35, UR16, UR45, 0x6 ;  /* 0x0000002d10237291 */ /* 0x000fe2000f8e30ff */
[----:B------:R-:W-:Y:S02]  /*19d0*/  UMOV UR13, URZ ;  /* 0x000000ff000d7c82 */ /* 0x000fe40008000000 */
[----:B------:R2:W3:Y:S02]  /*19e0*/  SYNCS.PHASECHK.TRANS64.TRYWAIT P0, [UR4+0x40], R0 ;  /* 0x00004000ff0075a7 */ /* 0x0004e40008001104 */
[----:B------:R-:W-:Y:S07]  /*19f0*/  BRA.U !UP0, `(.L_x_26) ;  /* 0x0000000108bc7547 */ /* 0x000fee000b800000 */
[----:B------:R-:W-:Y:S01]  /*1a00*/  UMOV UR6, URZ ;  /* 0x000000ff00067c82 */ /* 0x000fe20008000000 */
[----:B------:R-:W-:-:S05]  /*1a10*/  UMOV UR4, UR5 ;  /* 0x0000000500047c82 */ /* 0x000fca0008000000 */
.L_x_32:
[----:B------:R-:W-:Y:S01]  /*1a20*/  ULEA UR33, UR4, UR7, 0x3 ;  /* 0x0000000704217291 */ /* 0x000fe2000f8e18ff */
[----:B---3--:R-:W-:Y:S01]  /*1a30*/  @!P3 MOV R2, 0x6000 ;  /* 0x000060000002b802 */ /* 0x008fe20000000f00 */
[----:B-1-3--:R-:W-:Y:S10]  /*1a40*/  @P0 BRA `(.L_x_27) ;  /* 0x00000000000c0947 */ /* 0x00aff40003800000 */
[----:B------:R-:W-:-:S04]  /*1a50*/  SHF.L.U32 R3, R12, 0x1f, RZ ;  /* 0x0000001f0c037819 */ /* 0x000fc800000006ff */
[----:B------:R-:W3:Y:S02]  /*1a60*/  SYNCS.PHASECHK.TRANS64.TRYWAIT P0, [UR33+0x40], R3 ;  /* 0x00004003ff0075a7 */ /* 0x000ee40008001121 */
[----:B---3--:R-:W-:Y:S05]  /*1a70*/  @!P0 BRA `(.L_x_28) ;  /* 0x00000060003c8947 */ /* 0x008fea0003800000 */
.L_x_27:
[----:B------:R3:W-:Y:S01]  /*1a80*/  @!P3 SYNCS.ARRIVE.TRANS64 RZ, [UR33], R2 ;  /* 0x00000002ffffb9a7 */ /* 0x0007e20008000021 */
[----:B------:R-:W-:-:S04]  /*1a90*/  ULOP3.LUT UR5, UR24, 0x2, URZ, 0xfc, !UPT ;  /* 0x0000000218057892 */ /* 0x000fc8000f8efcff */
[----:B------:R-:W-:-:S09]  /*1aa0*/  UISETP.NE.AND UP0, UPT, UR5, 0x2, UPT ;  /* 0x000000020500788c */ /* 0x000fd2000bf05270 */
[----:B------:R-:W-:Y:S05]  /*1ab0*/  BRA.U UP0, `(.L_x_29) ;  /* 0x0000000100047547 */ /* 0x000fea000b800000 */
[----:B-1----:R-:W-:Y:S05]  /*1ac0*/  BPT.TRAP 0x1 ;  /* 0x000000040000795c */ /* 0x002fea0000300000 */
.L_x_29:
[----:B------:R-:W-:Y:S04]  /*1ad0*/  BSSY.RECONVERGENT B0, `(.L_x_30) ;  /* 0x0000003000007945 */ /* 0x000fe80003800200 */
[----:B------:R-:W-:Y:S05]  /*1ae0*/  @P2 BRA `(.L_x_31) ;  /* 0x0000000000042947 */ /* 0x000fea0003800000 */
[----:B-1----:R-:W-:Y:S05]  /*1af0*/  BPT.TRAP 0x1 ;  /* 0x000000040000795c */ /* 0x002fea0000300000 */
.L_x_31:
[----:B-1----:R-:W-:Y:S05]  /*1b00*/  BSYNC.RECONVERGENT B0 ;  /* 0x0000000000007941 */ /* 0x002fea0003800200 */
.L_x_30:
[----:B------:R-:W-:Y:S02]  /*1b10*/  UIADD3 UR5, UPT, UPT, UR4, 0x1, URZ ;  /* 0x0000000104057890 */ /* 0x000fe4000fffe0ff */
[----:B------:R-:W-:Y:S02]  /*1b20*/  ULEA UR32, UR4, UR28, 0xd ;  /* 0x0000001c04207291 */ /* 0x000fe4000f8e68ff */
[----:B------:R-:W-:Y:S02]  /*1b30*/  UISETP.NE.AND UP0, UPT, UR5, 0x8, UPT ;  /* 0x000000080500788c */ /* 0x000fe4000bf05270 */
[----:B------:R-:W-:Y:S02]  /*1b40*/  UIADD3 UR16, UP1, UPT, UR26, 0x80, URZ ;  /* 0x000000801a107890 */ /* 0x000fe4000ff3e0ff */
[----:B------:R-:W-:Y:S02]  /*1b50*/  USEL UR9, URZ, 0x1, UP0 ;  /* 0x00000001ff097887 */ /* 0x000fe40008000000 */
[----:B------:R-:W-:-:S02]  /*1b60*/  USEL UR5, UR5, URZ, UP0 ;  /* 0x000000ff05057287 */ /* 0x000fc40008000000 */
[----:B------:R-:W-:Y:S02]  /*1b70*/  UIADD3 UR14, UP0, UPT, UR26, 0x180, URZ ;  /* 0x000001801a0e7890 */ /* 0x000fe4000ff1e0ff */
[----:B------:R-:W-:Y:S01]  /*1b80*/  ULEA UR8, UR5, UR7, 0x3 ;  /* 0x0000000705087291 */ /* 0x000fe2000f8e18ff */
[----:B------:R-:W-:Y:S01]  /*1b90*/  LOP3.LUT R12, R12, UR9, RZ, 0x3c, !PT ;  /* 0x000000090c0c7c12 */ /* 0x000fe2000f8e3cff */
[----:B------:R-:W-:Y:S02]  /*1ba0*/  USHF.L.U32 UR34, UR6, 0x7, URZ ;  /* 0x0000000706227899 */ /* 0x000fe400080006ff */
[----:B------:R-:W-:Y:S01]  /*1bb0*/  UIADD3.X UR17, UPT, UPT, URZ, UR27, URZ, UP1, !UPT ;  /* 0x0000001bff117290 */ /* 0x000fe20008ffe4ff */
[----:B--2---:R-:W-:Y:S01]  /*1bc0*/  SHF.L.U32 R0, R12, 0x1f, RZ ;  /* 0x0000001f0c007819 */ /* 0x004fe200000006ff */
[----:B------:R-:W-:Y:S02]  /*1bd0*/  UIADD3 UR32, UPT, UPT, UR7, 0x4400, UR32 ;  /* 0x0000440007207890 */ /* 0x000fe4000fffe020 */
[----:B------:R-:W-:Y:S01]  /*1be0*/  UIADD3.X UR15, UPT, UPT, URZ, UR27, URZ, UP0, !UPT ;  /* 0x0000001bff0f7290 */ /* 0x000fe200087fe4ff */
[----:B------:R4:W1:Y:S01]  /*1bf0*/  SYNCS.PHASECHK.TRANS64.TRYWAIT P0, [UR8+0x40], R0 ;  /* 0x00004000ff0075a7 */ /* 0x0008620008001108 */
[----:B------:R-:W-:Y:S01]  /*1c00*/  ULEA UR8, UR4, UR7, 0xe ;  /* 0x0000000704087291 */ /* 0x000fe2000f8e70ff */
[----:B------:R-:W-:Y:S01]  /*1c10*/  UMOV UR13, 0x30000 ;  /* 0x00030000000d7882 */ /* 0x000fe20000000000 */
[----:B------:R-:W-:-:S02]  /*1c20*/  UMOV UR18, 0x0 ;  /* 0x0000000000127882 */ /* 0x000fc40000000000 */
[----:B------:R-:W-:Y:S01]  /*1c30*/  UIADD3 UR8, UPT, UPT, UR8, 0x14400, URZ ;  /* 0x0001440008087890 */ /* 0x000fe2000fffe0ff */
[----:B------:R-:W-:Y:S01]  /*1c40*/  UMOV UR19, 0x10000000 ;  /* 0x1000000000137882 */ /* 0x000fe20000000000 */
[----:B------:R-:W-:Y:S01]  /*1c50*/  UMOV UR12, UR36 ;  /* 0x00000024000c7c82 */ /* 0x000fe20008000000 */
[----:B------:R-:W-:Y:S01]  /*1c60*/  UMOV UR9, UR33 ;  /* 0x0000002100097c82 */ /* 0x000fe20008000000 */
[----:B------:R-:W-:Y:S01]  /*1c70*/  UMOV UR10, UR34 ;  /* 0x00000022000a7c82 */ /* 0x000fe20008000000 */
[----:B------:R2:W-:Y:S01]  /*1c80*/  UTMALDG.3D.MULTICAST [UR32], [UR16], UR13, desc[UR18] ;  /* 0x00001220100073b4 */ /* 0x0005e2000801180d */
[----:B------:R-:W-:Y:S01]  /*1c90*/  UIADD3 UR6, UPT, UPT, UR6, 0x1, URZ ;  /* 0x0000000106067890 */ /* 0x000fe2000fffe0ff */
[----:B------:R-:W-:-:S03]  /*1ca0*/  UMOV UR4, UR5 ;  /* 0x0000000500047c82 */ /* 0x000fc60008000000 */
[----:B------:R-:W-:Y:S01]  /*1cb0*/  UISETP.NE.AND UP0, UPT, UR6, UR21, UPT ;  /* 0x000000150600728c */ /* 0x000fe2000bf05270 */
[----:B------:R4:W-:Y:S01]  /*1cc0*/  UTMALDG.3D [UR8], [UR14], desc[UR18] ;  /* 0x000012080e0075b4 */ /* 0x0009e20008011000 */
[----:B--2---:R-:W-:-:S07]  /*1cd0*/  UMOV UR13, UR21 ;  /* 0x00000015000d7c82 */ /* 0x004fce0008000000 */
[----:B----4-:R-:W-:Y:S05]  /*1ce0*/  BRA.U UP0, `(.L_x_32) ;  /* 0xfffffffd004c7547 */ /* 0x010fea000b83ffff */
.L_x_26:
[----:B------:R-:W-:Y:S01]  /*1cf0*/  ULEA UR4, UR5, UR7, 0x3 ;  /* 0x0000000705047291 */ /* 0x000fe2000f8e18ff */
[----:B--2---:R-:W-:Y:S01]  /*1d00*/  SHF.L.U32 R0, R12, 0x1f, RZ ;  /* 0x0000001f0c007819 */ /* 0x004fe200000006ff */
[----:B------:R-:W-:Y:S01]  /*1d10*/  @!P1 SYNCS.ARRIVE.TRANS64.A1T0 RZ, [UR7+0xa8], RZ ;  /* 0x0000a8ffffff99a7 */ /* 0x000fe20008100007 */
[----:B------:R-:W-:-:S06]  /*1d20*/  UISETP.GT.AND UP0, UPT, UR43, UR41, UPT ;  /* 0x000000292b00728c */ /* 0x000fcc000bf04270 */
[----:B-1-3--:R1:W2:Y:S03]  /*1d30*/  SYNCS.PHASECHK.TRANS64.TRYWAIT P0, [UR4+0x40], R0 ;  /* 0x00004000ff0075a7 */ /* 0x00a2a60008001104 */
[----:B------:R-:W-:Y:S05]  /*1d40*/  BRA.U !UP0, `(.L_x_33) ;  /* 0x0000000108bc7547 */ /* 0x000fea000b800000 */
[----:B------:R-:W-:Y:S01]  /*1d50*/  UIADD3 UR25, UPT, UPT, UR44, UR13, URZ ;  /* 0x0000000d2c197290 */ /* 0x000fe2000fffe0ff */
[----:B------:R-:W-:-:S11]  /*1d60*/  UMOV UR4, UR5 ;  /* 0x0000000500047c82 */ /* 0x000fd60008000000 */
.L_x_39:
[----:B------:R-:W-:Y:S01]  /*1d70*/  ULEA UR17, UR4, UR7, 0x3 ;  /* 0x0000000704117291 */ /* 0x000fe2000f8e18ff */
[----:B--2---:R-:W-:Y:S01]  /*1d80*/  @!P3 MOV R2, 0x6000 ;  /* 0x000060000002b802 */ /* 0x004fe20000000f00 */
[----:B--2-4-:R-:W-:Y:S10]  /*1d90*/  @P0 BRA `(.L_x_34) ;  /* 0x00000000000c0947 */ /* 0x014ff40003800000 */
[----:B------:R-:W-:-:S04]  /*1da0*/  SHF.L.U32 R3, R12, 0x1f, RZ ;  /* 0x0000001f0c037819 */ /* 0x000fc800000006ff */
[----:B------:R-:W2:Y:S02]  /*1db0*/  SYNCS.PHASECHK.TRANS64.TRYWAIT P0, [UR17+0x40], R3 ;  /* 0x00004003ff0075a7 */ /* 0x000ea40008001111 */
[----:B--2---:R-:W-:Y:S05]  /*1dc0*/  @!P0 BRA `(.L_x_35) ;  /* 0x0000005c00808947 */ /* 0x004fea0003800000 */
.L_x_34:
[----:B------:R2:W-:Y:S01]  /*1dd0*/  @!P3 SYNCS.ARRIVE.TRANS64 RZ, [UR17], R2 ;  /* 0x00000002ffffb9a7 */ /* 0x0005e20008000011 */
[----:B------:R-:W-:-:S04]  /*1de0*/  ULOP3.LUT UR5, UR24, 0x2, URZ, 0xfc, !UPT ;  /* 0x0000000218057892 */ /* 0x000fc8000f8efcff */
[----:B------:R-:W-:-:S09]  /*1df0*/  UISETP.NE.AND UP0, UPT, UR5, 0x2, UPT ;  /* 0x000000020500788c */ /* 0x000fd2000bf05270 */
[----:B------:R-:W-:Y:S05]  /*1e00*/  BRA.U UP0, `(.L_x_36) ;  /* 0x0000000100047547 */ /* 0x000fea000b800000 */
[----:B------:R-:W-:Y:S05]  /*1e10*/  BPT.TRAP 0x1 ;  /* 0x000000040000795c */ /* 0x000fea0000300000 */
.L_x_36:
[----:B------:R-:W-:Y:S04]  /*1e20*/  BSSY.RECONVERGENT B0, `(.L_x_37) ;  /* 0x0000003000007945 */ /* 0x000fe80003800200 */
[----:B------:R-:W-:Y:S05]  /*1e30*/  @P2 BRA `(.L_x_38) ;  /* 0x0000000000042947 */ /* 0x000fea0003800000 */
[----:B------:R-:W-:Y:S05]  /*1e40*/  BPT.TRAP 0x1 ;  /* 0x000000040000795c */ /* 0x000fea0000300000 */
.L_x_38:
[----:B------:R-:W-:Y:S05]  /*1e50*/  BSYNC.RECONVERGENT B0 ;  /* 0x0000000000007941 */ /* 0x000fea0003800200 */
.L_x_37:
[----:B------:R-:W-:Y:S02]  /*1e60*/  UIADD3 UR5, UPT, UPT, UR4, 0x1, URZ ;  /* 0x0000000104057890 */ /* 0x000fe4000fffe0ff */
[----:B------:R-:W-:Y:S02]  /*1e70*/  UIADD3 UR14, UP1, UPT, UR26, 0x80, URZ ;  /* 0x000000801a0e7890 */ /* 0x000fe4000ff3e0ff */
[----:B------:R-:W-:Y:S02]  /*1e80*/  UISETP.NE.AND UP0, UPT, UR5, 0x8, UPT ;  /* 0x000000080500788c */ /* 0x000fe4000bf05270 */
[----:B------:R-:W-:Y:S02]  /*1e90*/  USHF.L.U32 UR18, UR13, 0x7, URZ ;  /* 0x000000070d127899 */ /* 0x000fe400080006ff */
[----:B------:R-:W-:Y:S02]  /*1ea0*/  USEL UR8, URZ, 0x1, UP0 ;  /* 0x00000001ff087887 */ /* 0x000fe40008000000 */
[----:B------:R-:W-:-:S02]  /*1eb0*/  USEL UR5, UR5, URZ, UP0 ;  /* 0x000000ff05057287 */ /* 0x000fc40008000000 */
[----:B------:R-:W-:Y:S02]  /*1ec0*/  UIADD3 UR22, UP0, UPT, UR26, 0x180, URZ ;  /* 0x000001801a167890 */ /* 0x000fe4000ff1e0ff */
[----:B------:R-:W-:Y:S01]  /*1ed0*/  LOP3.LUT R12, R12, UR8, RZ, 0x3c, !PT ;  /* 0x000000080c0c7c12 */ /* 0x000fe2000f8e3cff */
[----:B------:R-:W-:Y:S02]  /*1ee0*/  ULEA UR6, UR5, UR7, 0x3 ;  /* 0x0000000705067291 */ /* 0x000fe4000f8e18ff */
[----:B------:R-:W-:Y:S01]  /*1ef0*/  ULEA UR8, UR4, UR7, 0xe ;  /* 0x0000000704087291 */ /* 0x000fe2000f8e70ff */
[----:B-1----:R-:W-:Y:S01]  /*1f00*/  SHF.L.U32 R0, R12, 0x1f, RZ ;  /* 0x0000001f0c007819 */ /* 0x002fe200000006ff */
[----:B------:R-:W-:Y:S02]  /*1f10*/  ULEA UR16, UR4, UR29, 0xd ;  /* 0x0000001d04107291 */ /* 0x000fe4000f8e68ff */
[----:B------:R-:W-:Y:S02]  /*1f20*/  UIADD3.X UR15, UPT, UPT, URZ, UR27, URZ, UP1, !UPT ;  /* 0x0000001bff0f7290 */ /* 0x000fe40008ffe4ff */
[----:B------:R-:W-:Y:S01]  /*1f30*/  UIADD3 UR8, UPT, UPT, UR8, 0x14400, URZ ;  /* 0x0001440008087890 */ /* 0x000fe2000fffe0ff */
[----:B------:R3:W4:Y:S01]  /*1f40*/  SYNCS.PHASECHK.TRANS64.TRYWAIT P0, [UR6+0x40], R0 ;  /* 0x00004000ff0075a7 */ /* 0x0007220008001106 */
[----:B------:R-:W-:Y:S01]  /*1f50*/  UIADD3.X UR23, UPT, UPT, URZ, UR27, URZ, UP0, !UPT ;  /* 0x0000001bff177290 */ /* 0x000fe200087fe4ff */
[----:B------:R-:W-:Y:S01]  /*1f60*/  UMOV UR6, 0x30000 ;  /* 0x0003000000067882 */ /* 0x000fe20000000000 */
[----:B------:R-:W-:Y:S01]  /*1f70*/  UMOV UR30, 0x0 ;  /* 0x00000000001e7882 */ /* 0x000fe20000000000 */
[----:B------:R-:W-:Y:S01]  /*1f80*/  UMOV UR31, 0x10000000 ;  /* 0x10000000001f7882 */ /* 0x000fe20000000000 */
[----:B------:R-:W-:Y:S01]  /*1f90*/  UMOV UR19, UR35 ;  /* 0x0000002300137c82 */ /* 0x000fe20008000000 */
[----:B------:R-:W-:Y:S01]  /*1fa0*/  UMOV UR20, UR36 ;  /* 0x0000002400147c82 */ /* 0x000fe20008000000 */
[----:B------:R-:W-:Y:S01]  /*1fb0*/  UMOV UR12, UR36 ;  /* 0x00000024000c7c82 */ /* 0x000fe20008000000 */
[----:B------:R-:W-:Y:S01]  /*1fc0*/  UMOV UR9, UR17 ;  /* 0x0000001100097c82 */ /* 0x000fe20008000000 */
[----:B------:R-:W-:Y:S01]  /*1fd0*/  UMOV UR10, UR18 ;  /* 0x00000012000a7c82 */ /* 0x000fe20008000000 */
[----:B------:R3:W-:Y:S01]  /*1fe0*/  UTMALDG.3D.MULTICAST [UR16], [UR14], UR6, desc[UR30] ;  /* 0x00001e100e0073b4 */ /* 0x0007e20008011806 */
[----:B------:R-:W-:Y:S01]  /*1ff0*/  UIADD3 UR13, UPT, UPT, UR13, 0x1, URZ ;  /* 0x000000010d0d7890 */ /* 0x000fe2000fffe0ff */
[----:B------:R-:W-:-:S03]  /*2000*/  UMOV UR4, UR5 ;  /* 0x0000000500047c82 */ /* 0x000fc60008000000 */
[----:B------:R-:W-:Y:S01]  /*2010*/  UISETP.NE.AND UP0, UPT, UR13, UR25, UPT ;  /* 0x000000190d00728c */ /* 0x000fe2000bf05270 */
[----:B------:R3:W-:Y:S08]  /*2020*/  UTMALDG.3D [UR8], [UR22], desc[UR30] ;  /* 0x00001e08160075b4 */ /* 0x0007f00008011000 */
[----:B---3--:R-:W-:Y:S05]  /*2030*/  BRA.U UP0, `(.L_x_39) ;  /* 0xfffffffd004c7547 */ /* 0x008fea000b83ffff */
.L_x_33:
[C---:B------:R-:W-:Y:S01]  /*2040*/  LEA R3, R11.reuse, UR7, 0x3 ;  /* 0x000000070b037c11 */ /* 0x040fe2000f8e18ff */
[----:B------:R-:W-:Y:S01]  /*2050*/  NOP ;  /* 0x0000000000007918 */ /* 0x000fe20000000000 */
[----:B-1----:R-:W-:Y:S02]  /*2060*/  SHF.L.U32 R0, R10, 0x1f, RZ ;  /* 0x0000001f0a007819 */ /* 0x002fe400000006ff */
[----:B------:R-:W-:Y:S02]  /*2070*/  LEA R5, R11, UR7, 0x4 ;  /* 0x000000070b057c11 */ /* 0x000fe4000f8e20ff */
[----:B--2-4-:R-:W1:Y:S02]  /*2080*/  SYNCS.PHASECHK.TRANS64.TRYWAIT P0, [R3+URZ+0xb0], R0 ;  /* 0x0000b000030075a7 */ /* 0x014e6400080011ff */
[----:B-1----:R-:W-:Y:S05]  /*2090*/  @!P0 BRA `(.L_x_40) ;  /* 0x0000005800e48947 */ /* 0x002fea0003800000 */
.L_x_120:
[----:B------:R-:W2:Y:S01]  /*20a0*/  LDS.128 R4, [R5+0x140] ;  /* 0x0001400005047984 */ /* 0x000ea20000000c00 */
[----:B------:R-:W-:Y:S01]  /*20b0*/  UISETP.GE.AND UP0, UPT, UR42, 0x1, UPT ;  /* 0x000000012a00788c */ /* 0x000fe2000bf06270 */
[----:B------:R-:W-:Y:S01]  /*20c0*/  @!PT LDS RZ, [RZ] ;  /* 0x00000000fffff984 */ /* 0x000fe20000000800 */
[----:B------:R-:W-:Y:S01]  /*20d0*/  @!PT LDS RZ, [RZ] ;  /* 0x00000000fffff984 */ /* 0x000fe20000000800 */
[----:B------:R-:W-:Y:S01]  /*20e0*/  @!PT LDS RZ, [RZ] ;  /* 0x00000000fffff984 */ /* 0x000fe20000000800 */
[----:B------:R-:W-:Y:S01]  /*20f0*/  @!PT LDS RZ, [RZ] ;  /* 0x00000000fffff984 */ /* 0x000fe20000000800 */
[----:B------:R3:W-:Y:S06]  /*2100*/  MEMBAR.ALL.CTA ;  /* 0x0000000000007992 */ /* 0x0007ec0000008000 */
[----:B---3--:R-:W3:Y:S01]  /*2110*/  FENCE.VIEW.ASYNC.S ;  /* 0x00000000000073c6 */ /* 0x008ee20000000000 */
[----:B--2---:R-:W-:-:S13]  /*2120*/  LOP3.LUT P0, RZ, R6, 0x1, RZ, 0xc0, !PT ;  /* 0x0000000106ff7812 */ /* 0x004fda000780c0ff */
[----:B---3--:R-:W-:Y:S01]  /*2130*/  VOTEU.ANY UP1, P0 ;  /* 0x0000000000ff7886 */ /* 0x008fe20000020100 */
[----:B------:R-:W-:-:S13]  /*2140*/  PLOP3.LUT P0, PT, PT, PT, UP1, 0x80, 0x8 ;  /* 0x000000000008781c */ /* 0x000fda0003f0f018 */
[----:B-1----:R-:W-:Y:S02]  /*2150*/  @P0 LOP3.LUT R0, R5, 0xffff, RZ, 0xc0, !PT ;  /* 0x0000ffff05000812 */ /* 0x002fe400078ec0ff */
[----:B------:R-:W-:Y:S02]  /*2160*/  @P0 MOV R2, R4 ;  /* 0x0000000400020202 */ /* 0x000fe40000000f00 */
[----:B------:R-:W-:Y:S01]  /*2170*/  @P0 R2UR UR6, R0 ;  /* 0x00000000000602ca */ /* 0x000fe200000e0000 */
[----:B------:R-:W-:Y:S01]  /*2180*/  VIADD R0, R3, 0xc0 ;  /* 0x000000c003007836 */ /* 0x000fe20000000000 */
[----:B------:R-:W-:Y:S02]  /*2190*/  @P0 SHF.R.U32.HI R4, RZ, 0x10, R5 ;  /* 0x00000010ff040819 */ /* 0x000fe40000011605 */
[----:B------:R-:W-:Y:S02]  /*21a0*/  @P0 R2UR UR8, R2 ;  /* 0x00000000020802ca */ /* 0x000fe400000e0000 */
[----:B------:R-:W-:-:S02]  /*21b0*/  PRMT R0, RZ, 0x654, R0 ;  /* 0x00000654ff007816 */ /* 0x000fc40000000000 */
[----:B------:R-:W-:Y:S02]  /*21c0*/  @P0 R2UR UR4, R4 ;  /* 0x00000000040402ca */ /* 0x000fe400000e0000 */
[----:B------:R1:W-:Y:S03]  /*21d0*/  SYNCS.ARRIVE.TRANS64.RED.A1T0 RZ, [R0+URZ], RZ ;  /* 0x000000ff00ff79a7 */ /* 0x0003e600081004ff */
[----:B------:R-:W-:-:S04]  /*21e0*/  @UP1 UMOV UR37, UR6 ;  /* 0x0000000600251c82 */ /* 0x000fc80008000000 */
[----:B------:R-:W-:-:S04]  /*21f0*/  @UP1 UMOV UR38, UR8 ;  /* 0x0000000800261c82 */ /* 0x000fc80008000000 */
[----:B------:R-:W-:Y:S01]  /*2200*/  @UP1 UMOV UR36, UR4 ;  /* 0x0000000400241c82 */ /* 0x000fe20008000000 */
[----:B------:R-:W-:Y:S05]  /*2210*/  BRA.U !UP0, `(.L_x_41) ;  /* 0x0000000108d47547 */ /* 0x000fea000b800000 */
[----:B------:R-:W2:Y:S01]  /*2220*/  LDCU.128 UR12, c[0x0][0xb10] ;  /* 0x00016200ff0c77ac */ /* 0x000ea20008000c00 */
[----:B------:R-:W3:Y:S01]  /*2230*/  LDCU UR25, c[0x0][0xb20] ;  /* 0x00016400ff1977ac */ /* 0x000ee20008000800 */
[----:B------:R-:W4:Y:S01]  /*2240*/  LDCU UR20, c[0x0][0xb0c] ;  /* 0x00016180ff1477ac */ /* 0x000f220008000800 */
[----:B------:R-:W1:Y:S01]  /*2250*/  LDCU.64 UR10, c[0x0][0xb28] ;  /* 0x00016500ff0a77ac */ /* 0x000e620008000a00 */
[----:B------:R-:W-:Y:S02]  /*2260*/  UISETP.NE.AND UP3, UPT, UR42, 0x1, UPT ;  /* 0x000000012a00788c */ /* 0x000fe4000bf65270 */
[----:B--2---:R-:W-:Y:S02]  /*2270*/  UIMAD.WIDE.U32 UR16, UR39, UR15, URZ ;  /* 0x0000000f271072a5 */ /* 0x004fe4000f8e00ff */
[----:B------:R-:W-:Y:S02]  /*2280*/  UIMAD.WIDE.U32 UR8, UR40, UR12, URZ ;  /* 0x0000000c280872a5 */ /* 0x000fe4000f8e00ff */
[----:B------:R-:W-:-:S02]  /*2290*/  UISETP.NE.AND UP0, UPT, UR14, 0x1, UPT ;  /* 0x000000010e00788c */ /* 0x000fc4000bf05270 */
[----:B------:R-:W-:Y:S01]  /*22a0*/  UIMAD.WIDE.U32 UR22, UR37, UR15, URZ ;  /* 0x0000000f251672a5 */ /* 0x000fe2000f8e00ff */
[----:B------:R-:W-:Y:S02]  /*22b0*/  UMOV UR16, UR17 ;  /* 0x0000001100107c82 */ /* 0x000fe40008000000 */
[----:B------:R-:W-:Y:S01]  /*22c0*/  UMOV UR8, UR9 ;  /* 0x0000000900087c82 */ /* 0x000fe20008000000 */
[----:B---3--:R-:W-:Y:S02]  /*22d0*/  USHF.R.U32.HI UR16, URZ, UR25, UR16 ;  /* 0x00000019ff107299 */ /* 0x008fe40008011610 */
[----:B----4-:R-:W-:Y:S02]  /*22e0*/  UISETP.NE.AND UP2, UPT, UR20, 0x1, UPT ;  /* 0x000000011400788c */ /* 0x010fe4000bf45270 */
[----:B------:R-:W-:Y:S02]  /*22f0*/  USHF.R.U32.HI UR8, URZ, UR13, UR8 ;  /* 0x0000000dff087299 */ /* 0x000fe40008011608 */
[----:B------:R-:W-:-:S02]  /*2300*/  USEL UR6, UR39, UR16, !UP0 ;  /* 0x0000001027067287 */ /* 0x000fc4000c000000 */
[----:B------:R-:W-:Y:S02]  /*2310*/  USEL UR8, UR40, UR8, !UP2 ;  /* 0x0000000828087287 */ /* 0x000fe4000d000000 */
[----:B-1----:R-:W-:Y:S01]  /*2320*/  UIMAD.WIDE.U32 UR16, UR6, UR10, URZ ;  /* 0x0000000a061072a5 */ /* 0x002fe2000f8e00ff */
[----:B------:R-:W-:Y:S01]  /*2330*/  UMOV UR4, UR23 ;  /* 0x0000001700047c82 */ /* 0x000fe20008000000 */
[----:B------:R-:W-:Y:S02]  /*2340*/  UIMAD.WIDE.U32 UR18, UR38, UR12, URZ ;  /* 0x0000000c261272a5 */ /* 0x000fe4000f8e00ff */
[----:B------:R-:W-:-:S03]  /*2350*/  UIMAD.WIDE.U32 UR22, UR8, UR10, URZ ;  /* 0x0000000a081672a5 */ /* 0x000fc6000f8e00ff */
[----:B------:R-:W-:Y:S01]  /*2360*/  UMOV UR16, UR17 ;  /* 0x0000001100107c82 */ /* 0x000fe20008000000 */
[----:B------:R-:W-:Y:S02]  /*2370*/  USHF.R.U32.HI UR4, URZ, UR25, UR4 ;  /* 0x00000019ff047299 */ /* 0x000fe40008011604 */
[----:B------:R-:W-:Y:S01]  /*2380*/  @UP3 USHF.R.U32.HI UR6, URZ, UR11, UR16 ;  /* 0x0000000bff063299 */ /* 0x000fe20008011610 */
[----:B------:R-:W-:Y:S01]  /*2390*/  UMOV UR18, UR19 ;  /* 0x0000001300127c82 */ /* 0x000fe20008000000 */
[----:B------:R-:W-:Y:S01]  /*23a0*/  UMOV UR22, UR23 ;  /* 0x0000001700167c82 */ /* 0x000fe20008000000 */
[----:B------:R-:W-:Y:S02]  /*23b0*/  USHF.R.U32.HI UR13, URZ, UR13, UR18 ;  /* 0x0000000dff0d7299 */ /* 0x000fe40008011612 */
[----:B------:R-:W-:Y:S02]  /*23c0*/  USEL UR4, UR37, UR4, !UP0 ;  /* 0x0000000425047287 */ /* 0x000fe4000c000000 */
[----:B------:R-:W-:-:S02]  /*23d0*/  @UP3 USHF.R.U32.HI UR8, URZ, UR11, UR22 ;  /* 0x0000000bff083299 */ /* 0x000fc40008011616 */
[----:B------:R-:W-:Y:S02]  /*23e0*/  UIMAD UR9, UR42, UR6, URZ ;  /* 0x000000062a0972a4 */ /* 0x000fe4000f8e02ff */
[----:B------:R-:W-:Y:S02]  /*23f0*/  USEL UR6, UR38, UR13, !UP2 ;  /* 0x0000000d26067287 */ /* 0x000fe4000d000000 */
[----:B------:R-:W-:Y:S02]  /*2400*/  UIMAD UR12, UR42, UR8, URZ ;  /* 0x000000082a0c72a4 */ /* 0x000fe4000f8e02ff */
[----:B------:R-:W-:Y:S02]  /*2410*/  UISETP.GE.AND UP0, UPT, UR4, UR9, UPT ;  /* 0x000000090400728c */ /* 0x000fe4000bf06270 */
[----:B------:R-:W-:Y:S02]  /*2420*/  UIMAD.WIDE.U32 UR16, UR4, UR10, URZ ;  /* 0x0000000a041072a5 */ /* 0x000fe4000f8e00ff */
[----:B------:R-:W-:-:S02]  /*2430*/  UISETP.GE.OR UP0, UPT, UR6, UR12, UP0 ;  /* 0x0000000c0600728c */ /* 0x000fc40008706670 */
        /* <DEDUP_REMOVED lines=19> */
.L_x_41:
[----:B------:R-:W2:Y:S02]  /*2570*/  LDCU UR4, c[0x0][0xb30] ;  /* 0x00016600ff0477ac */ /* 0x000ea40008000800 */
[----:B--2---:R-:W-:-:S09]  /*2580*/  UISETP.NE.AND UP0, UPT, UR4, 0x1, UPT ;  /* 0x000000010400788c */ /* 0x004fd2000bf05270 */
[----:B------:R-:W-:Y:S05]  /*2590*/  BRA.U UP0, `(.L_x_42) ;  /* 0x0000000100447547 */ /* 0x000fea000b800000 */
[----:B------:R-:W2:Y:S01]  /*25a0*/  LDCU.128 UR12, c[0x0][0xb10] ;  /* 0x00016200ff0c77ac */ /* 0x000ea20008000c00 */
[----:B------:R-:W3:Y:S01]  /*25b0*/  LDCU UR16, c[0x0][0xb0c] ;  /* 0x00016180ff1077ac */ /* 0x000ee20008000800 */
[----:B------:R-:W4:Y:S01]  /*25c0*/  LDCU UR17, c[0x0][0xb20] ;  /* 0x00016400ff1177ac */ /* 0x000f220008000800 */
[----:B--2---:R-:W-:Y:S02]  /*25d0*/  UIMAD.WIDE.U32 UR10, UR38, UR12, URZ ;  /* 0x0000000c260a72a5 */ /* 0x004fe4000f8e00ff */
[----:B------:R-:W-:Y:S02]  /*25e0*/  UIMAD.WIDE.U32 UR8, UR37, UR15, URZ ;  /* 0x0000000f250872a5 */ /* 0x000fe4000f8e00ff */
[----:B---3--:R-:W-:Y:S02]  /*25f0*/  UISETP.NE.AND UP2, UPT, UR16, 0x1, UPT ;  /* 0x000000011000788c */ /* 0x008fe4000bf45270 */
[----:B------:R-:W-:Y:S01]  /*2600*/  UISETP.NE.AND UP0, UPT, UR14, 0x1, UPT ;  /* 0x000000010e00788c */ /* 0x000fe2000bf05270 */
[----:B------:R-:W-:-:S02]  /*2610*/  UMOV UR6, UR11 ;  /* 0x0000000b00067c82 */ /* 0x000fc40008000000 */
[----:B------:R-:W-:Y:S01]  /*2620*/  UMOV UR4, UR9 ;  /* 0x0000000900047c82 */ /* 0x000fe20008000000 */
[----:B------:R-:W-:Y:S02]  /*2630*/  USHF.R.U32.HI UR6, URZ, UR13, UR6 ;  /* 0x0000000dff067299 */ /* 0x000fe40008011606 */
[----:B----4-:R-:W-:Y:S02]  /*2640*/  USHF.R.U32.HI UR4, URZ, UR17, UR4 ;  /* 0x00000011ff047299 */ /* 0x010fe40008011604 */
[----:B------:R-:W-:Y:S02]  /*2650*/  USEL UR6, UR38, UR6, !UP2 ;  /* 0x0000000626067287 */ /* 0x000fe4000d000000 */
[----:B------:R-:W-:-:S04]  /*2660*/  USEL UR4, UR37, UR4, !UP0 ;  /* 0x0000000425047287 */ /* 0x000fc8000c000000 */
[----:B------:R-:W-:Y:S02]  /*2670*/  UIADD3 UR8, UPT, UPT, UR6, -UR4, URZ ;  /* 0x8000000406087290 */ /* 0x000fe4000fffe0ff */
[----:B------:R-:W-:Y:S02]  /*2680*/  UIADD3 UR4, UPT, UPT, -UR6, UR4, URZ ;  /* 0x0000000406047290 */ /* 0x000fe4000fffe1ff */
[----:B------:R-:W-:Y:S02]  /*2690*/  UIMAD UR37, UR8, UR14, UR37 ;  /* 0x0000000e082572a4 */ /* 0x000fe4000f8e0225 */
[----:B------:R-:W-:-:S12]  /*26a0*/  UIMAD UR38, UR4, UR16, UR38 ;  /* 0x00000010042672a4 */ /* 0x000fd8000f8e0226 */
.L_x_42:
[----:B------:R-:W-:Y:S01]  /*26b0*/  VIADD R11, R11, 0x1 ;  /* 0x000000010b0b7836 */ /* 0x000fe20000000000 */
[----:B------:R-:W-:Y:S01]  /*26c0*/  PLOP3.LUT P1, PT, PT, PT, PT, 0x80, 0x8 ;  /* 0x000000000008781c */ /* 0x000fe20003f2f070 */
[----:B------:R-:W-:Y:S02]  /*26d0*/  UIADD3 UR16, UPT, UPT, UR38, UR62, URZ ;  /* 0x0000003e26107290 */ /* 0x000fe4000fffe0ff */
[----:B------:R-:W-:Y:S01]  /*26e0*/  UIADD3 UR20, UPT, UPT, UR37, UR59, URZ ;  /* 0x0000003b25147290 */ /* 0x000fe2000fffe0ff */
[----:B------:R-:W-:-:S04]  /*26f0*/  ISETP.NE.AND P0, PT, R11, 0x2, PT ;  /* 0x000000020b00780c */ /* 0x000fc80003f05270 */
[----:B------:R-:W-:Y:S02]  /*2700*/  SEL R3, RZ, 0x1, P0 ;  /* 0x00000001ff037807 */ /* 0x000fe40000000000 */
[----:B------:R-:W-:Y:S02]  /*2710*/  SEL R11, R11, RZ, P0 ;  /* 0x000000ff0b0b7207 */ /* 0x000fe40000000000 */
[----:B------:R-:W-:Y:S01]  /*2720*/  LOP3.LUT R10, R10, R3, RZ, 0x3c, !PT ;  /* 0x000000030a0a7212 */ /* 0x000fe200078e3cff */
[----:B------:R-:W-:Y:S06]  /*2730*/  BRA.U UP1, `(.L_x_43) ;  /* 0xfffffff1015c7547 */ /* 0x000fec000b83ffff */
[----:B------:R-:W-:Y:S01]  /*2740*/  UIADD3 UR7, UPT, UPT, UR7, 0x40, URZ ;  /* 0x0000004007077890 */ /* 0x000fe2000fffe0ff */
[----:B------:R-:W-:-:S03]  /*2750*/  SHF.L.U32 R3, R12, 0x1f, RZ ;  /* 0x0000001f0c037819 */ /* 0x000fc600000006ff */
[----:B------:R-:W-:-:S09]  /*2760*/  ULEA UR4, UR5, UR7, 0x3 ;  /* 0x0000000705047291 */ /* 0x000fd2000f8e18ff */
[----:B------:R-:W2:Y:S02]  /*2770*/  SYNCS.PHASECHK.TRANS64.TRYWAIT P0, [UR4], R3 ;  /* 0x00000003ff0075a7 */ /* 0x000ea40008001104 */
[----:B--2---:R-:W-:Y:S05]  /*2780*/  @!P0 BRA `(.L_x_44) ;  /* 0x00000054003c8947 */ /* 0x004fea0003800000 */
.L_x_122:
[----:B------:R-:W-:-:S04]  /*2790*/  UIADD3 UR4, UPT, UPT, UR5, 0x1, URZ ;  /* 0x0000000105047890 */ /* 0x000fc8000fffe0ff */
[----:B------:R-:W-:-:S04]  /*27a0*/  UISETP.NE.AND UP0, UPT, UR4, 0x8, UPT ;  /* 0x000000080400788c */ /* 0x000fc8000bf05270 */
[----:B------:R-:W-:Y:S02]  /*27b0*/  USEL UR6, URZ, 0x1, UP0 ;  /* 0x00000001ff067887 */ /* 0x000fe40008000000 */
[----:B------:R-:W-:-:S04]  /*27c0*/  USEL UR4, UR4, URZ, UP0 ;  /* 0x000000ff04047287 */ /* 0x000fc80008000000 */
[----:B------:R-:W-:Y:S01]  /*27d0*/  ULEA UR5, UR4, UR7, 0x3 ;  /* 0x0000000704057291 */ /* 0x000fe2000f8e18ff */
[----:B------:R-:W-:-:S04]  /*27e0*/  LOP3.LUT R2, R12, UR6, RZ, 0x3c, !PT ;  /* 0x000000060c027c12 */ /* 0x000fc8000f8e3cff */
[----:B-1----:R-:W-:-:S04]  /*27f0*/  SHF.L.U32 R3, R2, 0x1f, RZ ;  /* 0x0000001f02037819 */ /* 0x002fc800000006ff */
[----:B------:R-:W1:Y:S02]  /*2800*/  SYNCS.PHASECHK.TRANS64.TRYWAIT P0, [UR5], R3 ;  /* 0x00000003ff0075a7 */ /* 0x000e640008001105 */
[----:B-1----:R-:W-:Y:S05]  /*2810*/  @!P0 BRA `(.L_x_45) ;  /* 0x0000005400308947 */ /* 0x002fea0003800000 */
.L_x_124:
        /* <DEDUP_REMOVED lines=9> */
.L_x_126:
        /* <DEDUP_REMOVED lines=9> */
.L_x_128:
        /* <DEDUP_REMOVED lines=9> */
.L_x_130:
        /* <DEDUP_REMOVED lines=9> */
.L_x_132:
        /* <DEDUP_REMOVED lines=9> */
.L_x_134:
[----:B------:R-:W-:-:S04]  /*2af0*/  UIADD3 UR4, UPT, UPT, UR4, 0x1, URZ ;  /* 0x0000000104047890 */ /* 0x000fc8000fffe0ff */
[----:B------:R-:W-:-:S04]  /*2b00*/  UISETP.NE.AND UP0, UPT, UR4, 0x8, UPT ;  /* 0x000000080400788c */ /* 0x000fc8000bf05270 */
[----:B------:R-:W-:Y:S02]  /*2b10*/  USEL UR5, URZ, 0x1, UP0 ;  /* 0x00000001ff057887 */ /* 0x000fe40008000000 */
[----:B------:R-:W-:-:S04]  /*2b20*/  USEL UR4, UR4, URZ, UP0 ;  /* 0x000000ff04047287 */ /* 0x000fc80008000000 */
[----:B------:R-:W-:Y:S01]  /*2b30*/  ULEA UR4, UR4, UR7, 0x3 ;  /* 0x0000000704047291 */ /* 0x000fe2000f8e18ff */
[----:B-1----:R-:W-:-:S04]  /*2b40*/  LOP3.LUT R3, R2, UR5, RZ, 0x3c, !PT ;  /* 0x0000000502037c12 */ /* 0x002fc8000f8e3cff */
[----:B------:R-:W-:Y:S01]  /*2b50*/  SHF.L.U32 R3, R3, 0x1f, RZ ;  /* 0x0000001f03037819 */ /* 0x000fe200000006ff */
[----:B------:R-:W-:-:S07]  /*2b60*/  IMAD.U32 R0, RZ, RZ, UR4 ;  /* 0x00000004ff007e24 */ /* 0x000fce000f8e00ff */
.L_x_51:
[----:B-1----:R1:W2:Y:S02]  /*2b70*/  SYNCS.PHASECHK.TRANS64.TRYWAIT P0, [R0+URZ], R3 ;  /* 0x00000003000075a7 */ /* 0x0022a400080011ff */
[----:B--2---:R-:W-:Y:S05]  /*2b80*/  @!P0 NANOSLEEP.SYNCS 0x989680 ;  /* 0x009896800000895d */ /* 0x004fea0003900000 */
[----:B------:R-:W2:Y:S02]  /*2b90*/  @!P0 SYNCS.PHASECHK.TRANS64 P0, [R0+URZ], R3 ;  /* 0x00000003000085a7 */ /* 0x000ea400080010ff */
[----:B--2---:R-:W-:Y:S05]  /*2ba0*/  @P0 EXIT ;  /* 0x000000000000094d */ /* 0x004fea0003800000 */
[----:B------:R-:W-:Y:S05]  /*2bb0*/  BRA `(.L_x_51) ;  /* 0xfffffffc00ec7947 */ /* 0x000fea000383ffff */
.L_x_23:
[----:B------:R-:W1:Y:S02]  /*2bc0*/  S2UR UR4, SR_CgaCtaId ;  /* 0x00000000000479c3 */ /* 0x000e640000008800 */
[----:B-1----:R-:W-:-:S04]  /*2bd0*/  UISETP.NE.AND UP0, UPT, UR4, URZ, UPT ;  /* 0x000000ff0400728c */ /* 0x002fc8000bf05270 */
[----:B------:R-:W-:-:S09]  /*2be0*/  UISETP.NE.OR UP0, UPT, UR17, 0x1, UP0 ;  /* 0x000000011100788c */ /* 0x000fd20008705670 */
[----:B------:R-:W-:Y:S05]  /*2bf0*/  BRA.U UP0, `(.L_x_52) ;  /* 0x00000005004c7547 */ /* 0x000fea000b800000 */
[----:B------:R-:W1:Y:S01]  /*2c00*/  S2UR UR5, SR_CgaCtaId ;  /* 0x00000000000579c3 */ /* 0x000e620000008800 */
[----:B------:R-:W-:Y:S01]  /*2c10*/  UMOV UR4, 0x400 ;  /* 0x0000040000047882 */ /* 0x000fe20000000000 */
[----:B------:R-:W-:Y:S01]  /*2c20*/  ISETP.GE.U32.AND P2, PT, R0, 0x2, PT ;  /* 0x000000020000780c */ /* 0x000fe20003f46070 */
[----:B------:R-:W-:Y:S01]  /*2c30*/  IMAD.MOV.U32 R12, RZ, RZ, 0x1 ;  /* 0x00000001ff0c7424 */ /* 0x000fe200078e00ff */
[----:B------:R-:W-:Y:S02]  /*2c40*/  CS2R R10, SRZ ;  /* 0x00000000000a7805 */ /* 0x000fe4000001ff00 */
[----:B------:R-:W-:Y:S01]  /*2c50*/  CS2R R8, SRZ ;  /* 0x0000000000087805 */ /* 0x000fe2000001ff00 */
[----:B-1----:R-:W-:-:S03]  /*2c60*/  ULEA UR6, UR5, UR4, 0x18 ;  /* 0x0000000405067291 */ /* 0x002fc6000f8ec0ff */
[----:B------:R-:W-:-:S09]  /*2c70*/  UMOV UR5, URZ ;  /* 0x000000ff00057c82 */ /* 0x000fd20008000000 */
.L_x_56:
[----:B------:R-:W-:Y:S02]  /*2c80*/  LEA R2, R8, UR6, 0x3 ;  /* 0x0000000608027c11 */ /* 0x000fe4000f8e18ff */
[----:B------:R-:W-:-:S03]  /*2c90*/  SHF.L.U32 R5, R9, 0x1f, RZ ;  /* 0x0000001f09057819 */ /* 0x000fc600000006ff */
[----:B------:R-:W-:Y:S01]  /*2ca0*/  VIADD R4, R2, 0x120 ;  /* 0x0000012002047836 */ /* 0x000fe20000000000 */
[----:B------:R-:W1:Y:S02]  /*2cb0*/  SYNCS.PHASECHK.TRANS64.TRYWAIT P0, [R2+URZ+0x110], R5 ;  /* 0x00011005020075a7 */ /* 0x000e6400080011ff */
[----:B-1----:R-:W-:Y:S05]  /*2cc0*/  @!P0 BRA `(.L_x_53) ;  /* 0x0000005000948947 */ /* 0x002fea0003800000 */
.L_x_135:
[----:B------:R-:W-:Y:S01]  /*2cd0*/  ULEA UR4, UR5, UR6, 0x3 ;  /* 0x0000000605047291 */ /* 0x000fe2000f8e18ff */
[----:B------:R-:W-:Y:S02]  /*2ce0*/  PRMT R4, RZ, 0x654, R4 ;  /* 0x00000654ff047816 */ /* 0x000fe40000000004 */
[----:B-1----:R-:W-:Y:S01]  /*2cf0*/  SHF.L.U32 R5, R12, 0x1f, RZ ;  /* 0x0000001f0c057819 */ /* 0x002fe200000006ff */
[----:B------:R-:W-:Y:S01]  /*2d00*/  UIADD3 UR7, UPT, UPT, UR4, 0xb0, URZ ;  /* 0x000000b004077890 */ /* 0x000fe2000fffe0ff */
[----:B------:R1:W-:Y:S05]  /*2d10*/  SYNCS.ARRIVE.TRANS64.RED.A1T0 RZ, [R4+URZ], RZ ;  /* 0x000000ff04ff79a7 */ /* 0x0003ea00081004ff */
[----:B------:R-:W-:Y:S01]  /*2d20*/  IMAD.U32 R7, RZ, RZ, UR7 ;  /* 0x00000007ff077e24 */ /* 0x000fe2000f8e00ff */
[----:B------:R-:W2:Y:S04]  /*2d30*/  SYNCS.PHASECHK.TRANS64.TRYWAIT P0, [UR4+0xc0], R5 ;  /* 0x0000c005ff0075a7 */ /* 0x000ea80008001104 */
[----:B------:R-:W-:Y:S01]  /*2d40*/  PRMT R6, R0, 0x654, R7 ;  /* 0x0000065400067816 */ /* 0x000fe20000000007 */
[----:B-1----:R-:W-:Y:S01]  /*2d50*/  @!P2 IMAD.MOV.U32 R4, RZ, RZ, 0x10 ;  /* 0x00000010ff04a424 */ /* 0x002fe200078e00ff */
[----:B--2---:R-:W-:Y:S06]  /*2d60*/  @!P0 BRA `(.L_x_54) ;  /* 0x0000005000808947 */ /* 0x004fec0003800000 */
.L_x_137:
[----:B------:R-:W-:Y:S01]  /*2d70*/  ULEA UR8, UR5, UR6, 0x4 ;  /* 0x0000000605087291 */ /* 0x000fe2000f8e20ff */
[----:B------:R-:W-:Y:S01]  /*2d80*/  SEL R3, R6, R3, !P2 ;  /* 0x0000000306037207 */ /* 0x000fe20005000000 */
[----:B------:R-:W-:Y:S01]  /*2d90*/  UIADD3 UR9, UPT, UPT, UR4, 0xb0, URZ ;  /* 0x000000b004097890 */ /* 0x000fe2000fffe0ff */
[----:B-1----:R-:W-:Y:S01]  /*2da0*/  LEA R2, R11, UR6, 0x3 ;  /* 0x000000060b027c11 */ /* 0x002fe2000f8e18ff */
[----:B------:R-:W-:Y:S01]  /*2db0*/  UIADD3 UR8, UPT, UPT, UR8, 0x140, URZ ;  /* 0x0000014008087890 */ /* 0x000fe2000fffe0ff */
[----:B------:R-:W-:Y:S01]  /*2dc0*/  SHF.L.U32 R5, R10, 0x1f, RZ ;  /* 0x0000001f0a057819 */ /* 0x000fe200000006ff */
[----:B------:R1:W-:Y:S01]  /*2dd0*/  @!P2 SYNCS.ARRIVE.TRANS64.RED RZ, [R3+URZ], R4 ;  /* 0x0000000403ffa9a7 */ /* 0x0003e200080004ff */
[----:B------:R-:W-:Y:S01]  /*2de0*/  UIADD3 UR4, UPT, UPT, UR5, 0x1, URZ ;  /* 0x0000000105047890 */ /* 0x000fe2000fffe0ff */
[----:B------:R-:W-:-:S03]  /*2df0*/  VIADD R8, R8, 0x1 ;  /* 0x0000000108087836 */ /* 0x000fc60000000000 */
[----:B------:R-:W-:Y:S02]  /*2e00*/  UISETP.NE.AND UP0, UPT, UR4, 0x2, UPT ;  /* 0x000000020400788c */ /* 0x000fe4000bf05270 */
[----:B------:R-:W-:Y:S06]  /*2e10*/  UGETNEXTWORKID.BROADCAST [UR8], [UR9] ;  /* 0x00000000080073ca */ /* 0x000fec0008000100 */
[----:B------:R-:W-:Y:S01]  /*2e20*/  USEL UR7, URZ, 0x1, UP0 ;  /* 0x00000001ff077887 */ /* 0x000fe20008000000 */
[----:B------:R-:W-:Y:S01]  /*2e30*/  ISETP.NE.AND P0, PT, R8, 0x2, PT ;  /* 0x000000020800780c */ /* 0x000fe20003f05270 */
[----:B------:R-:W-:Y:S01]  /*2e40*/  USEL UR5, UR4, URZ, UP0 ;  /* 0x000000ff04057287 */ /* 0x000fe20008000000 */
[----:B------:R-:W2:Y:S03]  /*2e50*/  SYNCS.PHASECHK.TRANS64.TRYWAIT P1, [R2+URZ+0xb0], R5 ;  /* 0x0000b005020075a7 */ /* 0x000ea600080211ff */
[----:B------:R-:W-:Y:S01]  /*2e60*/  LOP3.LUT R12, R12, UR7, RZ, 0x3c, !PT ;  /* 0x000000070c0c7c12 */ /* 0x000fe2000f8e3cff */
[----:B-12---:R-:W-:Y:S07]  /*2e70*/  @!P1 BRA `(.L_x_55) ;  /* 0x0000005000549947 */ /* 0x006fee0003800000 */
.L_x_138:
[C---:B------:R-:W-:Y:S01]  /*2e80*/  LEA R4, R11.reuse, UR6, 0x4 ;  /* 0x000000060b047c11 */ /* 0x040fe2000f8e20ff */
[----:B-1----:R-:W-:Y:S01]  /*2e90*/  VIADD R2, R2, 0xc0 ;  /* 0x000000c002027836 */ /* 0x002fe20000000000 */
[----:B------:R-:W-:Y:S01]  /*2ea0*/  SEL R8, R8, RZ, P0 ;  /* 0x000000ff08087207 */ /* 0x000fe20000000000 */
[----:B------:R-:W-:-:S03]  /*2eb0*/  VIADD R11, R11, 0x1 ;  /* 0x000000010b0b7836 */ /* 0x000fc60000000000 */
[----:B------:R-:W1:Y:S01]  /*2ec0*/  LDS.128 R4, [R4+0x140] ;  /* 0x0001400004047984 */ /* 0x000e620000000c00 */
[----:B------:R-:W-:Y:S02]  /*2ed0*/  PRMT R2, RZ, 0x654, R2 ;  /* 0x00000654ff027816 */ /* 0x000fe40000000002 */
[C---:B------:R-:W-:Y:S01]  /*2ee0*/  ISETP.NE.AND P1, PT, R11.reuse, 0x2, PT ;  /* 0x000000020b00780c */ /* 0x040fe20003f25270 */
[----:B------:R-:W-:Y:S01]  /*2ef0*/  @!PT LDS RZ, [RZ] ;  /* 0x00000000fffff984 */ /* 0x000fe20000000800 */
[----:B------:R-:W-:Y:S01]  /*2f00*/  @!PT LDS RZ, [RZ] ;  /* 0x00000000fffff984 */ /* 0x000fe20000000800 */
[----:B------:R-:W-:Y:S01]  /*2f10*/  @!PT LDS RZ, [RZ] ;  /* 0x00000000fffff984 */ /* 0x000fe20000000800 */
[----:B------:R-:W-:Y:S01]  /*2f20*/  @!PT LDS RZ, [RZ] ;  /* 0x00000000fffff984 */ /* 0x000fe20000000800 */
[----:B------:R2:W-:Y:S06]  /*2f30*/  MEMBAR.ALL.CTA ;  /* 0x0000000000007992 */ /* 0x0005ec0000008000 */
[----:B--2---:R-:W2:Y:S01]  /*2f40*/  FENCE.VIEW.ASYNC.S ;  /* 0x00000000000073c6 */ /* 0x004ea20000000000 */
[----:B------:R-:W-:Y:S01]  /*2f50*/  SEL R11, R11, RZ, P1 ;  /* 0x000000ff0b0b7207 */ /* 0x000fe20000800000 */
[----:B--2---:R2:W-:Y:S01]  /*2f60*/  SYNCS.ARRIVE.TRANS64.RED.A1T0 RZ, [R2+URZ], RZ ;  /* 0x000000ff02ff79a7 */ /* 0x0045e200081004ff */
[----:B-1----:R-:W-:-:S02]  /*2f70*/  LOP3.LUT P3, RZ, R6, 0x1, RZ, 0xc0, !PT ;  /* 0x0000000106ff7812 */ /* 0x002fc4000786c0ff */
[----:B------:R-:W-:-:S04]  /*2f80*/  SEL R5, RZ, 0x1, P1 ;  /* 0x00000001ff057807 */ /* 0x000fc80000800000 */
[----:B------:R-:W-:Y:S02]  /*2f90*/  LOP3.LUT R10, R10, R5, RZ, 0x3c, !PT ;  /* 0x000000050a0a7212 */ /* 0x000fe400078e3cff */
[----:B--2---:R-:W-:-:S04]  /*2fa0*/  SEL R2, RZ, 0x1, P0 ;  /* 0x00000001ff027807 */ /* 0x004fc80000000000 */
[----:B------:R-:W-:Y:S01]  /*2fb0*/  LOP3.LUT R9, R9, R2, RZ, 0x3c, !PT ;  /* 0x0000000209097212 */ /* 0x000fe200078e3cff */
[----:B------:R-:W-:Y:S06]  /*2fc0*/  @P3 BRA `(.L_x_56) ;  /* 0xfffffffc002c3947 */ /* 0x000fec000383ffff */
[----:B------:R-:W-:Y:S01]  /*2fd0*/  ULEA UR4, UR5, UR6, 0x3 ;  /* 0x0000000605047291 */ /* 0x000fe2000f8e18ff */
[----:B------:R-:W-:-:S08]  /*2fe0*/  SHF.L.U32 R3, R12, 0x1f, RZ ;  /* 0x0000001f0c037819 */ /* 0x000fd000000006ff */
[----:B------:R-:W1:Y:S02]  /*2ff0*/  SYNCS.PHASECHK.TRANS64 P0, [UR4+0xc0], R3 ;  /* 0x0000c003ff0075a7 */ /* 0x000e640008001004 */
[----:B-1----:R-:W-:Y:S05]  /*3000*/  @P0 BRA `(.L_x_57) ;  /* 0x0000000000080947 */ /* 0x002fea0003800000 */
[----:B------:R-:W1:Y:S02]  /*3010*/  SYNCS.PHASECHK.TRANS64.TRYWAIT P0, [UR4+0xc0], R3 ;  /* 0x0000c003ff0075a7 */ /* 0x000e640008001104 */
[----:B-1----:R-:W-:Y:S05]  /*3020*/  @!P0 BRA `(.L_x_58) ;  /* 0x0000004c00fc8947 */ /* 0x002fea0003800000 */
.L_x_57:
[----:B------:R-:W-:-:S04]  /*3030*/  UIADD3 UR7, UPT, UPT, UR5, 0x1, URZ ;  /* 0x0000000105077890 */ /* 0x000fc8000fffe0ff */
[----:B------:R-:W-:-:S04]  /*3040*/  UISETP.NE.AND UP0, UPT, UR7, 0x2, UPT ;  /* 0x000000020700788c */ /* 0x000fc8000bf05270 */
[----:B------:R-:W-:Y:S02]  /*3050*/  USEL UR8, URZ, 0x1, UP0 ;  /* 0x00000001ff087887 */ /* 0x000fe40008000000 */
[----:B------:R-:W-:-:S04]  /*3060*/  USEL UR7, UR7, URZ, UP0 ;  /* 0x000000ff07077287 */ /* 0x000fc80008000000 */
[----:B------:R-:W-:Y:S01]  /*3070*/  ULEA UR7, UR7, UR6, 0x3 ;  /* 0x0000000607077291 */ /* 0x000fe2000f8e18ff */
[----:B-1----:R-:W-:-:S04]  /*3080*/  LOP3.LUT R3, R12, UR8, RZ, 0x3c, !PT ;  /* 0x000000080c037c12 */ /* 0x002fc8000f8e3cff */
[----:B------:R-:W-:-:S04]  /*3090*/  SHF.L.U32 R0, R3, 0x1f, RZ ;  /* 0x0000001f03007819 */ /* 0x000fc800000006ff */
[----:B------:R-:W1:Y:S02]  /*30a0*/  SYNCS.PHASECHK.TRANS64 P0, [UR7+0xc0], R0 ;  /* 0x0000c000ff0075a7 */ /* 0x000e640008001007 */
[----:B-1----:R-:W-:Y:S05]  /*30b0*/  @P0 EXIT ;  /* 0x000000000000094d */ /* 0x002fea0003800000 */
[----:B------:R-:W-:Y:S02]  /*30c0*/  SHF.L.U32 R3, R3, 0x1f, RZ ;  /* 0x0000001f03037819 */ /* 0x000fe400000006ff */
[----:B------:R-:W-:-:S07]  /*30d0*/  MOV R0, UR7 ;  /* 0x0000000700007c02 */ /* 0x000fce0008000f00 */
.L_x_59:
[----:B-1----:R1:W2:Y:S02]  /*30e0*/  SYNCS.PHASECHK.TRANS64.TRYWAIT P0, [R0+URZ+0xc0], R3 ;  /* 0x0000c003000075a7 */ /* 0x0022a400080011ff */
[----:B--2---:R-:W-:Y:S05]  /*30f0*/  @!P0 NANOSLEEP.SYNCS 0x989680 ;  /* 0x009896800000895d */ /* 0x004fea0003900000 */
[----:B------:R-:W2:Y:S02]  /*3100*/  @!P0 SYNCS.PHASECHK.TRANS64 P0, [R0+URZ+0xc0], R3 ;  /* 0x0000c003000085a7 */ /* 0x000ea400080010ff */
[----:B--2---:R-:W-:Y:S05]  /*3110*/  @P0 EXIT ;  /* 0x000000000000094d */ /* 0x004fea0003800000 */
[----:B------:R-:W-:Y:S05]  /*3120*/  BRA `(.L_x_59) ;  /* 0xfffffffc00ec7947 */ /* 0x000fea000383ffff */
.L_x_52:
[----:B------:R-:W-:Y:S05]  /*3130*/  BRA.U UP4, `(.L_x_60) ;  /* 0x0000000d04d87547 */ /* 0x000fea000b800000 */
[----:B------:R-:W1:Y:S01]  /*3140*/  S2UR UR7, SR_CgaCtaId ;  /* 0x00000000000779c3 */ /* 0x000e620000008800 */
[----:B------:R-:W-:Y:S01]  /*3150*/  UMOV UR4, 0x40 ;  /* 0x0000004000047882 */ /* 0x000fe20000000000 */
[----:B------:R-:W-:Y:S01]  /*3160*/  NOP ;  /* 0x0000000000007918 */ /* 0x000fe20000000000 */
[----:B------:R-:W-:Y:S01]  /*3170*/  UMOV UR6, 0x400 ;  /* 0x0000040000067882 */ /* 0x000fe20000000000 */
[----:B-1----:R-:W-:Y:S02]  /*3180*/  ULEA UR5, UR7, UR4, 0x18 ;  /* 0x0000000407057291 */ /* 0x002fe4000f8ec0ff */
[----:B------:R-:W-:-:S07]  /*3190*/  ULEA UR6, UR7, UR6, 0x18 ;  /* 0x0000000607067291 */ /* 0x000fce000f8ec0ff */
[----:B------:R-:W1:Y:S02]  /*31a0*/  LDS.U8 R0, [UR5+0x1c] ;  /* 0x00001c05ff007984 */ /* 0x000e640008000000 */
[----:B-1----:R-:W-:-:S13]  /*31b0*/  ISETP.NE.AND P0, PT, R0, RZ, PT ;  /* 0x000000ff0000720c */ /* 0x002fda0003f05270 */
[----:B------:R-:W-:Y:S05]  /*31c0*/  @P0 BRA `(.L_x_61) ;  /* 0x0000000000580947 */ /* 0x000fea0003800000 */
[----:B------:R-:W-:-:S13]  /*31d0*/  ELECT P0, URZ, PT ;  /* 0x0000000000ff782f */ /* 0x000fda0003800000 */
[----:B------:R-:W-:Y:S05]  /*31e0*/  @!P0 BRA `(.L_x_62) ;  /* 0x0000000000608947 */ /* 0x000fea0003800000 */
[----:B------:R-:W-:Y:S01]  /*31f0*/  UMOV UR4, 0x10 ;  /* 0x0000001000047882 */ /* 0x000fe20000000000 */
[----:B------:R-:W-:Y:S01]  /*3200*/  HFMA2 R0, -RZ, RZ, 0, 5.9604644775390625e-08 ;  /* 0x00000001ff007431 */ /* 0x000fe200000001ff */
[----:B------:R-:W-:-:S03]  /*3210*/  MOV R3, 0xffff ;  /* 0x0000ffff00037802 */ /* 0x000fc60000000f00 */
[----:B------:R-:W-:Y:S04]  /*3220*/  DEPBAR.LE SB1, 0x36 ;  /* 0x00009d800000791a */ /* 0x000fe80000000000 */
[----:B------:R-:W1:Y:S02]  /*3230*/  UTCATOMSWS.FIND_AND_SET.ALIGN UP0, UR4, UR4 ;  /* 0x00000004000475e3 */ /* 0x000e640008000800 */
[----:B-1----:R-:W-:Y:S01]  /*3240*/  MOV R4, UR4 ;  /* 0x0000000400047c02 */ /* 0x002fe20008000f00 */
[----:B------:R-:W-:Y:S06]  /*3250*/  BRA.U UP0, `(.L_x_63) ;  /* 0x0000000100187547 */ /* 0x000fec000b800000 */
.L_x_64:
[----:B------:R-:W-:Y:S05]  /*3260*/  NANOSLEEP 0x64 ;  /* 0x000000640000795d */ /* 0x000fea0003800000 */
[----:B------:R-:W-:-:S05]  /*3270*/  UMOV UR4, 0x10 ;  /* 0x0000001000047882 */ /* 0x000fca0000000000 */
[----:B------:R-:W-:Y:S04]  /*3280*/  DEPBAR.LE SB1, 0x36 ;  /* 0x00009d800000791a */ /* 0x000fe80000000000 */
[----:B------:R-:W1:Y:S02]  /*3290*/  UTCATOMSWS.FIND_AND_SET.ALIGN UP0, UR4, UR4 ;  /* 0x00000004000475e3 */ /* 0x000e640008000800 */
[----:B-1----:R-:W-:Y:S01]  /*32a0*/  MOV R4, UR4 ;  /* 0x0000000400047c02 */ /* 0x002fe20008000f00 */
[----:B------:R-:W-:Y:S05]  /*32b0*/  BRA.U !UP0, `(.L_x_64) ;  /* 0xfffffffd08e87547 */ /* 0x000fea000b83ffff */
.L_x_63:
[-C--:B------:R-:W-:Y:S02]  /*32c0*/  SHF.L.U32 R3, R3, R4.reuse, RZ ;  /* 0x0000000403037219 */ /* 0x080fe400000006ff */
[----:B------:R-:W-:Y:S01]  /*32d0*/  SHF.L.U32 R0, R0, R4, RZ ;  /* 0x0000000400007219 */ /* 0x000fe200000006ff */
[----:B------:R-:W-:Y:S02]  /*32e0*/  IMAD.SHL.U32 R4, R4, 0x20, RZ ;  /* 0x0000002004047824 */ /* 0x000fe400078e00ff */
[----:B------:R1:W-:Y:S04]  /*32f0*/  ATOMS.OR RZ, [UR5+0x14], R3 ;  /* 0x00001403ffff798c */ /* 0x0003e8000b000005 */
[----:B------:R1:W-:Y:S04]  /*3300*/  ATOMS.OR RZ, [UR5+0x18], R0 ;  /* 0x00001800ffff798c */ /* 0x0003e8000b000005 */
[----:B------:R1:W-:Y:S01]  /*3310*/  STS [UR6+0x160], R4 ;  /* 0x00016004ff007988 */ /* 0x0003e20008000806 */
[----:B------:R-:W-:Y:S05]  /*3320*/  BRA `(.L_x_62) ;  /* 0x0000000000107947 */ /* 0x000fea0003800000 */
.L_x_61:
[----:B------:R-:W-:Y:S02]  /*3330*/  MOV R0, 0xffffffff ;  /* 0xffffffff00007802 */ /* 0x000fe40000000f00 */
[----:B------:R-:W-:-:S03]  /*3340*/  MOV R4, 0x3370 ;  /* 0x0000337000047802 */ /* 0x000fc60000000f00 */
[----:B------:R1:W-:Y:S04]  /*3350*/  STS [UR6+0x160], R0 ;  /* 0x00016000ff007988 */ /* 0x0003e80008000806 */
[----:B-1---5:R-:W-:Y:S05]  /*3360*/  CALL.REL.NOINC `($__internal_1_$__cuda_sm10x_tcgen05_guardrail_trap_phase_invalid_during_alloc) ;  /* 0x0000005000b87944 */ /* 0x022fea0003c00000 */
.L_x_62:
[----:B------:R-:W-:Y:S05]  /*3370*/  WARPSYNC.ALL ;  /* 0x0000000000007948 */ /* 0x000fea0003800000 */
[----:B------:R-:W2:Y:S01]  /*3380*/  S2UR UR4, SR_CgaCtaId ;  /* 0x00000000000479c3 */ /* 0x000ea20000008800 */
[----:B------:R-:W-:Y:S01]  /*3390*/  UMOV UR26, 0x400 ;  /* 0x00000400001a7882 */ /* 0x000fe20000000000 */
[----:B------:R-:W-:-:S06]  /*33a0*/  NOP ;  /* 0x0000000000007918 */ /* 0x000fcc0000000000 */
[----:B------:R-:W-:Y:S06]  /*33b0*/  BAR.ARV 0x6, 0xa0 ;  /* 0x0182800000007b1d */ /* 0x000fec0000002000 */
[----:B------:R-:W3:Y:S01]  /*33c0*/  LDCU UR5, c[0x0][0x38c] ;  /* 0x00007180ff0577ac */ /* 0x000ee20008000800 */
[----:B------:R-:W-:Y:S01]  /*33d0*/  LOP3.LUT R2, R2, 0xffff, RZ, 0xc0, !PT ;  /* 0x0000ffff02027812 */ /* 0x000fe200078ec0ff */
[----:B------:R-:W-:Y:S01]  /*33e0*/  IMAD.MOV.U32 R11, RZ, RZ, 0x1 ;  /* 0x00000001ff0b7424 */ /* 0x000fe200078e00ff */
[----:B------:R-:W-:Y:S01]  /*33f0*/  CS2R R8, SRZ ;  /* 0x0000000000087805 */ /* 0x000fe2000001ff00 */
[----:B------:R-:W4:Y:S01]  /*3400*/  LDCU UR7, c[0x0][0x38c] ;  /* 0x00007180ff0777ac */ /* 0x000f220008000800 */
[----:B------:R-:W-:Y:S01]  /*3410*/  R2UR UR27, R2 ;  /* 0x00000000021b72ca */ /* 0x000fe200000e0000 */
[----:B------:R-:W-:Y:S01]  /*3420*/  IMAD.MOV.U32 R10, RZ, RZ, RZ ;  /* 0x000000ffff0a7224 */ /* 0x000fe200078e00ff */
[----:B------:R-:W-:Y:S01]  /*3430*/  UMOV UR30, URZ ;  /* 0x000000ff001e7c82 */ /* 0x000fe20008000000 */
[----:B------:R-:W-:Y:S01]  /*3440*/  UMOV UR24, URZ ;  /* 0x000000ff00187c82 */ /* 0x000fe20008000000 */
[----:B--2---:R-:W-:Y:S01]  /*3450*/  ULEA UR26, UR4, UR26, 0x18 ;  /* 0x0000001a041a7291 */ /* 0x004fe2000f8ec0ff */
[----:B------:R-:W-:Y:S01]  /*3460*/  UMOV UR38, 0x0 ;  /* 0x0000000000267882 */ /* 0x000fe20000000000 */
[----:B------:R-:W-:-:S02]  /*3470*/  UMOV UR39, 0x4200490 ;  /* 0x0420049000277882 */ /* 0x000fc40000000000 */
[----:B------:R-:W-:Y:S02]  /*3480*/  UIADD3 UR4, UPT, UPT, UR26, 0x4400, URZ ;  /* 0x000044001a047890 */ /* 0x000fe4000fffe0ff */
[----:B------:R-:W-:Y:S02]  /*3490*/  UIADD3 UR6, UPT, UPT, UR26, 0x14400, URZ ;  /* 0x000144001a067890 */ /* 0x000fe4000fffe0ff */
[----:B---3--:R-:W-:Y:S01]  /*34a0*/  UIADD3 UR5, UPT, UPT, UR5, 0x7f, URZ ;  /* 0x0000007f05057890 */ /* 0x008fe2000fffe0ff */
[----:B-1----:R-:W1:Y:S01]  /*34b0*/  LDS R0, [UR26+0x160] ;  /* 0x0001601aff007984 */ /* 0x002e620008000800 */
[----:B------:R-:W-:Y:S01]  /*34c0*/  UMOV UR36, 0x0 ;  /* 0x0000000000247882 */ /* 0x000fe20000000000 */
[----:B------:R-:W-:Y:S01]  /*34d0*/  UMOV UR37, 0x4200490 ;  /* 0x0420049000257882 */ /* 0x000fe20000000000 */
[----:B------:R-:W-:Y:S02]  /*34e0*/  USHF.R.S32.HI UR40, URZ, 0x1f, UR5 ;  /* 0x0000001fff287899 */ /* 0x000fe40008011405 */
[----:B----4-:R-:W-:-:S02]  /*34f0*/  UISETP.GE.AND UP4, UPT, UR7, 0x1, UPT ;  /* 0x000000010700788c */ /* 0x010fc4000bf86270 */
[----:B------:R-:W-:Y:S02]  /*3500*/  ULEA.HI UR40, UR40, UR5, URZ, 0x7 ;  /* 0x0000000528287291 */ /* 0x000fe4000f8f38ff */
[----:B------:R-:W-:Y:S02]  /*3510*/  USHF.R.U32.HI UR5, URZ, 0x4, UR4 ;  /* 0x00000004ff057899 */ /* 0x000fe40008011604 */
[----:B------:R-:W-:Y:S02]  /*3520*/  USHF.R.S32.HI UR40, URZ, 0x7, UR40 ;  /* 0x00000007ff287899 */ /* 0x000fe40008011428 */
[----:B------:R-:W-:Y:S02]  /*3530*/  USHF.R.U32.HI UR4, URZ, 0x4, UR6 ;  /* 0x00000004ff047899 */ /* 0x000fe40008011606 */
[----:B------:R-:W-:Y:S02]  /*3540*/  UISETP.LT.AND UP0, UPT, UR40, 0x1, UPT ;  /* 0x000000012800788c */ /* 0x000fe4000bf01270 */
[----:B------:R-:W-:-:S02]  /*3550*/  ULOP3.LUT UR5, UR5, 0x3fff, URZ, 0xc0, !UPT ;  /* 0x00003fff05057892 */ /* 0x000fc4000f8ec0ff */
[----:B------:R-:W-:Y:S02]  /*3560*/  ULOP3.LUT UR4, UR4, 0x3fff, URZ, 0xc0, !UPT ;  /* 0x00003fff04047892 */ /* 0x000fe4000f8ec0ff */
[----:B------:R-:W-:Y:S02]  /*3570*/  USEL UR41, UR40, 0x1, !UP0 ;  /* 0x0000000128297887 */ /* 0x000fe4000c000000 */
[----:B------:R-:W-:Y:S02]  /*3580*/  ULOP3.LUT UR28, UR5, 0x10000, URZ, 0xfc, !UPT ;  /* 0x00010000051c7892 */ /* 0x000fe4000f8efcff */
[----:B------:R-:W-:Y:S02]  /*3590*/  ULOP3.LUT UR29, UR4, 0x10000, URZ, 0xfc, !UPT ;  /* 0x00010000041d7892 */ /* 0x000fe4000f8efcff */
[----:B------:R-:W-:Y:S01]  /*35a0*/  UIADD3 UR41, UPT, UPT, -UR41, URZ, URZ ;  /* 0x000000ff29297290 */ /* 0x000fe2000fffe1ff */
[----:B------:R-:W-:Y:S01]  /*35b0*/  UMOV UR34, 0x0 ;  /* 0x0000000000227882 */ /* 0x000fe20000000000 */
[----:B------:R-:W-:Y:S01]  /*35c0*/  UMOV UR35, 0x4200490 ;  /* 0x0420049000237882 */ /* 0x000fe20000000000 */
[----:B------:R-:W-:Y:S01]  /*35d0*/  UMOV UR32, 0x0 ;  /* 0x0000000000207882 */ /* 0x000fe20000000000 */
[----:B------:R-:W-:Y:S01]  /*35e0*/  UMOV UR33, 0x4200490 ;  /* 0x0420049000217882 */ /* 0x000fe20000000000 */
[----:B-1----:R-:W-:-:S15]  /*35f0*/  R2UR UR42, R0 ;  /* 0x00000000002a72ca */ /* 0x002fde00000e0000 */
.L_x_71:
[----:B------:R-:W-:Y:S02]  /*3600*/  LEA R0, R10, UR26, 0x3 ;  /* 0x0000001a0a007c11 */ /* 0x000fe4000f8e18ff */
[----:B------:R-:W-:Y:S02]  /*3610*/  SHF.L.U32 R5, R9, 0x1f, RZ ;  /* 0x0000001f09057819 */ /* 0x000fe400000006ff */
[----:B------:R-:W-:Y:S01]  /*3620*/  PLOP3.LUT P0, PT, PT, PT, UP4, 0x80, 0x8 ;  /* 0x000000000008781c */ /* 0x000fe20003f0f048 */
[----:B------:R-:W-:Y:S01]  /*3630*/  VIADD R3, R0, 0xc0 ;  /* 0x000000c000037836 */ /* 0x000fe20000000000 */
[----:B-1----:R-:W1:Y:S02]  /*3640*/  SYNCS.PHASECHK.TRANS64.TRYWAIT P1, [R0+URZ+0xb0], R5 ;  /* 0x0000b005000075a7 */ /* 0x002e6400080211ff */
[----:B-1-3--:R-:W-:Y:S09]  /*3650*/  @!P1 BRA `(.L_x_65) ;  /* 0x0000004800889947 */ /* 0x00aff20003800000 */
.L_x_140:
[----:B------:R-:W-:Y:S01]  /*3660*/  LEA R4, R10, UR26, 0x4 ;  /* 0x0000001a0a047c11 */ /* 0x000fe2000f8e20ff */
[----:B------:R-:W-:Y:S01]  /*3670*/  @UP4 ULEA UR4, UR24, UR26, 0x3 ;  /* 0x0000001a18044291 */ /* 0x000fe2000f8e18ff */
[----:B------:R-:W-:Y:S01]  /*3680*/  PLOP3.LUT P2, PT, PT, PT, PT, 0x80, 0x8 ;  /* 0x000000000008781c */ /* 0x000fe20003f4f070 */
[----:B------:R-:W-:Y:S01]  /*3690*/  ULEA UR31, UR30, UR26, 0x3 ;  /* 0x0000001a1e1f7291 */ /* 0x000fe2000f8e18ff */
[----:B------:R-:W-:Y:S02]  /*36a0*/  PRMT R3, RZ, 0x654, R3 ;  /* 0x00000654ff037816 */ /* 0x000fe40000000003 */
[----:B-1----:R-:W1:Y:S01]  /*36b0*/  LDS.128 R4, [R4+0x140] ;  /* 0x0001400004047984 */ /* 0x002e620000000c00 */
[----:B------:R-:W-:Y:S02]  /*36c0*/  @P0 SHF.L.U32 R2, R8, 0x1f, RZ ;  /* 0x0000001f08020819 */ /* 0x000fe400000006ff */
[----:B------:R-:W-:Y:S01]  /*36d0*/  SHF.L.U32 R0, R11, 0x1f, RZ ;  /* 0x0000001f0b007819 */ /* 0x000fe200000006ff */
[----:B------:R-:W-:Y:S01]  /*36e0*/  @!PT LDS RZ, [RZ] ;  /* 0x00000000fffff984 */ /* 0x000fe20000000800 */
[----:B------:R-:W-:Y:S01]  /*36f0*/  @!PT LDS RZ, [RZ] ;  /* 0x00000000fffff984 */ /* 0x000fe20000000800 */
[----:B------:R-:W-:Y:S01]  /*3700*/  @!PT LDS RZ, [RZ] ;  /* 0x00000000fffff984 */ /* 0x000fe20000000800 */
[----:B------:R-:W-:Y:S01]  /*3710*/  @!PT LDS RZ, [RZ] ;  /* 0x00000000fffff984 */ /* 0x000fe20000000800 */
[----:B------:R2:W-:Y:S06]  /*3720*/  MEMBAR.ALL.CTA ;  /* 0x0000000000007992 */ /* 0x0005ec0000008000 */
[----:B--2---:R-:W2:Y:S02]  /*3730*/  FENCE.VIEW.ASYNC.S ;  /* 0x00000000000073c6 */ /* 0x004ea40000000000 */
[----:B--2---:R2:W-:Y:S01]  /*3740*/  SYNCS.ARRIVE.TRANS64.RED.A1T0 RZ, [R3+URZ], RZ ;  /* 0x000000ff03ff79a7 */ /* 0x0045e200081004ff */
[----:B------:R2:W3:Y:S01]  /*3750*/  @P0 SYNCS.PHASECHK.TRANS64.TRYWAIT P2, [UR4], R2 ;  /* 0x00000002ff0005a7 */ /* 0x0004e20008041104 */
[----:B------:R-:W-:Y:S01]  /*3760*/  ULEA.HI UR4, UR30, UR30, URZ, 0x1 ;  /* 0x0000001e1e047291 */ /* 0x000fe2000f8f08ff */
[----:B-1----:R-:W-:-:S03]  /*3770*/  LOP3.LUT P1, RZ, R6, 0x1, RZ, 0xc0, !PT ;  /* 0x0000000106ff7812 */ /* 0x002fc6000782c0ff */
[----:B------:R-:W-:Y:S02]  /*3780*/  USHF.L.U32 UR11, UR4, 0x6, URZ ;  /* 0x00000006040b7899 */ /* 0x000fe400080006ff */
[----:B------:R-:W-:Y:S02]  /*3790*/  ULOP3.LUT UR4, UR4, 0xffe, URZ, 0xc0, !UPT ;  /* 0x00000ffe04047892 */ /* 0x000fe4000f8ec0ff */
[----:B------:R-:W-:Y:S02]  /*37a0*/  ULOP3.LUT UR11, UR11, 0xffffff80, URZ, 0xc0, !UPT ;  /* 0xffffff800b0b7892 */ /* 0x000fe4000f8ec0ff */
[----:B------:R-:W-:Y:S02]  /*37b0*/  UIADD3 UR4, UPT, UPT, -UR4, UR30, URZ ;  /* 0x0000001e04047290 */ /* 0x000fe4000fffe1ff */
[----:B------:R-:W-:Y:S01]  /*37c0*/  UIADD3 UR11, UPT, UPT, UR42, UR11, URZ ;  /* 0x0000000b2a0b7290 */ /* 0x000fe2000fffe0ff */
[----:B------:R-:W1:Y:S03]  /*37d0*/  SYNCS.PHASECHK.TRANS64.TRYWAIT P0, [UR31+0xf0], R0 ;  /* 0x0000f000ff0075a7 */ /* 0x000e66000800111f */
[----:B------:R-:W-:Y:S01]  /*37e0*/  ULEA UR11, UR4, UR11, 0x14 ;  /* 0x0000000b040b7291 */ /* 0x000fe2000f8ea0ff */
[----:B-123--:R-:W-:Y:S11]  /*37f0*/  @!P0 BRA `(.L_x_66) ;  /* 0x0000004800348947 */ /* 0x00eff60003800000 */
.L_x_142:
[----:B------:R-:W-:Y:S01]  /*3800*/  IADD3 R10, PT, PT, R10, 0x1, RZ ;  /* 0x000000010a0a7810 */ /* 0x000fe20007ffe0ff */
[----:B------:R-:W-:Y:S06]  /*3810*/  BRA.U !UP4, `(.L_x_67) ;  /* 0x000000010cc07547 */ /* 0x000fec000b800000 */
[----:B------:R-:W-:Y:S01]  /*3820*/  UPLOP3.LUT UP2, UPT, UPT, UPT, UPT, 0x40, 0x4 ;  /* 0x000000000004789c */ /* 0x000fe20003f4e870 */
[----:B------:R-:W-:Y:S01]  /*3830*/  UMOV UR23, UR41 ;  /* 0x0000002900177c82 */ /* 0x000fe20008000000 */
[----:B------:R-:W-:Y:S01]  /*3840*/  UMOV UR22, UR40 ;  /* 0x0000002800167c82 */ /* 0x000fe20008000000 */
[----:B------:R-:W-:-:S08]  /*3850*/  UMOV UR10, UR24 ;  /* 0x00000018000a7c82 */ /* 0x000fd00008000000 */
.L_x_70:
[----:B------:R-:W-:Y:S02]  /*3860*/  UIADD3 UR23, UPT, UPT, UR23, 0x1, URZ ;  /* 0x0000000117177890 */ /* 0x000fe4000fffe0ff */
[----:B--2---:R-:W-:Y:S02]  /*3870*/  ULEA UR5, UR10, UR26, 0x3 ;  /* 0x0000001a0a057291 */ /* 0x004fe4000f8e18ff */
[----:B------:R-:W-:Y:S01]  /*3880*/  UISETP.NE.AND UP3, UPT, UR23, URZ, UPT ;  /* 0x000000ff1700728c */ /* 0x000fe2000bf65270 */
[----:B---3--:R-:W-:Y:S10]  /*3890*/  @P2 BRA `(.L_x_68) ;  /* 0x00000000000c2947 */ /* 0x008ff40003800000 */
[----:B-1----:R-:W-:Y:S04]  /*38a0*/  SHF.L.U32 R3, R8, 0x1f, RZ ;  /* 0x0000001f08037819 */ /* 0x002fe800000006ff */
[----:B------:R-:W1:Y:S02]  /*38b0*/  SYNCS.PHASECHK.TRANS64.TRYWAIT P0, [UR5], R3 ;  /* 0x00000003ff0075a7 */ /* 0x000e640008001105 */
[----:B-1----:R-:W-:Y:S05]  /*38c0*/  @!P0 BRA `(.L_x_69) ;  /* 0x0000004800188947 */ /* 0x002fea0003800000 */
.L_x_68:
[----:B------:R-:W-:Y:S01]  /*38d0*/  UISETP.NE.AND UP0, UPT, UR22, 0x1, UPT ;  /* 0x000000011600788c */ /* 0x000fe2000bf05270 */
[----:B------:R-:W-:Y:S01]  /*38e0*/  PLOP3.LUT P2, PT, PT, PT, PT, 0x80, 0x8 ;  /* 0x000000000008781c */ /* 0x000fe20003f4f070 */
[----:B------:R-:W-:Y:S02]  /*38f0*/  UIADD3 UR4, UPT, UPT, UR10, 0x1, URZ ;  /* 0x000000010a047890 */ /* 0x000fe4000fffe0ff */
[----:B------:R-:W-:Y:S02]  /*3900*/  UIADD3 UR25, UPT, UPT, UR5, 0x40, URZ ;  /* 0x0000004005197890 */ /* 0x000fe4000fffe0ff */
[----:B------:R-:W-:Y:S01]  /*3910*/  UISETP.NE.AND UP1, UPT, UR4, 0x8, UPT ;  /* 0x000000080400788c */ /* 0x000fe2000bf25270 */
[----:B------:R-:W-:Y:S01]  /*3920*/  PLOP3.LUT P0, PT, PT, PT, UP0, 0x80, 0x8 ;  /* 0x000000000008781c */ /* 0x000fe20003f0f008 */
[----:B------:R-:W-:Y:S02]  /*3930*/  UIADD3 UR22, UPT, UPT, UR22, -0x1, URZ ;  /* 0xffffffff16167890 */ /* 0x000fe4000fffe0ff */
[----:B------:R-:W-:Y:S02]  /*3940*/  USEL UR6, URZ, 0x1, UP1 ;  /* 0x00000001ff067887 */ /* 0x000fe40008800000 */
[----:B------:R-:W-:Y:S01]  /*3950*/  USEL UR24, UR4, URZ, UP1 ;  /* 0x000000ff04187287 */ /* 0x000fe20008800000 */
[----:B------:R-:W-:Y:S01]  /*3960*/  UMOV UR7, 0x40004040 ;  /* 0x4000404000077882 */ /* 0x000fe20000000000 */
[----:B------:R-:W-:Y:S02]  /*3970*/  UMOV UR5, 0x40004040 ;  /* 0x4000404000057882 */ /* 0x000fe40000000000 */
[----:B------:R-:W-:Y:S01]  /*3980*/  @UP0 ULEA UR4, UR24, UR26, 0x3 ;  /* 0x0000001a18040291 */ /* 0x000fe2000f8e18ff */
[----:B------:R-:W-:Y:S01]  /*3990*/  LOP3.LUT R8, R8, UR6, RZ, 0x3c, !PT ;  /* 0x0000000608087c12 */ /* 0x000fe2000f8e3cff */
[----:B------:R-:W-:Y:S01]  /*39a0*/  ULEA UR6, UR10, UR29, 0xa ;  /* 0x0000001d0a067291 */ /* 0x000fe2000f8e50ff */
[----:B------:R-:W-:Y:S02]  /*39b0*/  UMOV UR21, 0x40004040 ;  /* 0x4000404000157882 */ /* 0x000fe40000000000 */
[----:B-1----:R-:W-:Y:S01]  /*39c0*/  @P0 SHF.L.U32 R0, R8, 0x1f, RZ ;  /* 0x0000001f08000819 */ /* 0x002fe200000006ff */
[----:B------:R-:W-:Y:S02]  /*39d0*/  UIADD3 UR20, UPT, UPT, UR6, 0x2, URZ ;  /* 0x0000000206147890 */ /* 0x000fe4000fffe0ff */
[----:B------:R-:W-:Y:S01]  /*39e0*/  UIADD3 UR16, UPT, UPT, UR6, 0x4, URZ ;  /* 0x0000000406107890 */ /* 0x000fe2000fffe0ff */
[----:B------:R2:W3:Y:S01]  /*39f0*/  @P0 SYNCS.PHASECHK.TRANS64.TRYWAIT P2, [UR4], R0 ;  /* 0x00000000ff0005a7 */ /* 0x0004e20008041104 */
[----:B------:R-:W-:Y:S02]  /*3a00*/  ULEA UR4, UR10, UR28, 0x9 ;  /* 0x0000001c0a047291 */ /* 0x000fe4000f8e48ff */
[----:B------:R-:W-:Y:S02]  /*3a10*/  UIADD3 UR12, UPT, UPT, UR6, 0x6, URZ ;  /* 0x00000006060c7890 */ /* 0x000fe4000fffe0ff */
[----:B------:R-:W-:Y:S02]  /*3a20*/  UIADD3 UR18, UPT, UPT, UR4, 0x2, URZ ;  /* 0x0000000204127890 */ /* 0x000fe4000fffe0ff */
[----:B------:R-:W-:Y:S02]  /*3a30*/  UIADD3 UR14, UPT, UPT, UR4, 0x4, URZ ;  /* 0x00000004040e7890 */ /* 0x000fe4000fffe0ff */
[----:B------:R-:W-:Y:S01]  /*3a40*/  UIADD3 UR8, UPT, UPT, UR4, 0x6, URZ ;  /* 0x0000000604087890 */ /* 0x000fe2000fffe0ff */
[----:B------:R2:W-:Y:S01]  /*3a50*/  UTCQMMA gdesc[UR4], gdesc[UR6], tmem[UR11], tmem[UR38], idesc[UR39], UP2 ;  /* 0x00ff2606040075ea */ /* 0x0005e2000900030b */
[----:B------:R-:W-:Y:S01]  /*3a60*/  UPLOP3.LUT UP2, UPT, UPT, UPT, UPT, 0x80, 0x8 ;  /* 0x000000000008789c */ /* 0x000fe20003f4f070 */
[----:B------:R-:W-:Y:S01]  /*3a70*/  UMOV UR19, 0x40004040 ;  /* 0x4000404000137882 */ /* 0x000fe20000000000 */
[----:B------:R-:W-:Y:S01]  /*3a80*/  UMOV UR17, 0x40004040 ;  /* 0x4000404000117882 */ /* 0x000fe20000000000 */
[----:B------:R2:W-:Y:S01]  /*3a90*/  UTCQMMA gdesc[UR18], gdesc[UR20], tmem[UR11], tmem[UR36], idesc[UR37], UPT ;  /* 0x00ff2414120075ea */ /* 0x0005e2000b80030b */
[----:B------:R-:W-:Y:S01]  /*3aa0*/  UMOV UR15, 0x40004040 ;  /* 0x40004040000f7882 */ /* 0x000fe20000000000 */
[----:B------:R-:W-:Y:S01]  /*3ab0*/  UMOV UR13, 0x40004040 ;  /* 0x40004040000d7882 */ /* 0x000fe20000000000 */
[----:B------:R-:W-:Y:S01]  /*3ac0*/  UMOV UR9, 0x40004040 ;  /* 0x4000404000097882 */ /* 0x000fe20000000000 */
[----:B------:R2:W-:Y:S01]  /*3ad0*/  UTCQMMA gdesc[UR14], gdesc[UR16], tmem[UR11], tmem[UR34], idesc[UR35], UPT ;  /* 0x00ff22100e0075ea */ /* 0x0005e2000b80030b */
[----:B------:R2:W-:Y:S01]  /*3ae0*/  UTCQMMA gdesc[UR8], gdesc[UR12], tmem[UR11], tmem[UR32], idesc[UR33], UPT ;  /* 0x00ff200c080075ea */ /* 0x0005e2000b80030b */
[----:B------:R2:W-:Y:S01]  /*3af0*/  UTCBAR.MULTICAST [UR25], URZ, UR27 ;  /* 0x000000ff190073e9 */ /* 0x0005e2000800081b */
[----:B------:R-:W-:Y:S01]  /*3b00*/  UMOV UR10, UR24 ;  /* 0x00000018000a7c82 */ /* 0x000fe20008000000 */
[----:B------:R-:W-:Y:S05]  /*3b10*/  BRA.U UP3, `(.L_x_70) ;  /* 0xfffffffd03507547 */ /* 0x000fea000b83ffff */
.L_x_67:
[----:B--2---:R-:W-:Y:S01]  /*3b20*/  UIADD3 UR4, UPT, UPT, UR30, 0x1, URZ ;  /* 0x000000011e047890 */ /* 0x004fe2000fffe0ff */
[C---:B------:R-:W-:Y:S01]  /*3b30*/  ISETP.NE.AND P0, PT, R10.reuse, 0x2, PT ;  /* 0x000000020a00780c */ /* 0x040fe20003f05270 */
[----:B------:R-:W-:Y:S02]  /*3b40*/  UIADD3 UR5, UPT, UPT, UR31, 0xd0, URZ ;  /* 0x000000d01f057890 */ /* 0x000fe4000fffe0ff */
[----:B------:R-:W-:Y:S01]  /*3b50*/  UISETP.NE.AND UP0, UPT, UR4, 0x4, UPT ;  /* 0x000000040400788c */ /* 0x000fe2000bf05270 */
[----:B-1----:R-:W-:Y:S02]  /*3b60*/  SEL R0, RZ, 0x1, P0 ;  /* 0x00000001ff007807 */ /* 0x002fe40000000000 */
[----:B------:R-:W-:Y:S01]  /*3b70*/  SEL R10, R10, RZ, P0 ;  /* 0x000000ff0a0a7207 */ /* 0x000fe20000000000 */
[----:B------:R-:W-:Y:S01]  /*3b80*/  USEL UR6, URZ, 0x1, UP0 ;  /* 0x00000001ff067887 */ /* 0x000fe20008000000 */
[----:B------:R-:W-:Y:S01]  /*3b90*/  LOP3.LUT R9, R9, R0, RZ, 0x3c, !PT ;  /* 0x0000000009097212 */ /* 0x000fe200078e3cff */
[----:B------:R-:W-:Y:S01]  /*3ba0*/  USEL UR30, UR4, URZ, UP0 ;  /* 0x000000ff041e7287 */ /* 0x000fe20008000000 */
[----:B------:R1:W-:Y:S03]  /*3bb0*/  UTCBAR [UR5], URZ ;  /* 0x000000ff050073e9 */ /* 0x0003e600080000ff */
[----:B------:R-:W-:Y:S01]  /*3bc0*/  LOP3.LUT R11, R11, UR6, RZ, 0x3c, !PT ;  /* 0x000000060b0b7c12 */ /* 0x000fe2000f8e3cff */
[----:B------:R-:W-:Y:S07]  /*3bd0*/  @P1 BRA `(.L_x_71) ;  /* 0xfffffff800881947 */ /* 0x000fee000383ffff */
[----:B------:R-:W2:Y:S01]  /*3be0*/  S2UR UR8, SR_CgaCtaId ;  /* 0x00000000000879c3 */ /* 0x000ea20000008800 */
[----:B------:R-:W-:Y:S01]  /*3bf0*/  ELECT P0, URZ, PT ;  /* 0x0000000000ff782f */ /* 0x000fe20003800000 */
[----:B------:R-:W-:Y:S01]  /*3c00*/  IMAD.MOV.U32 R0, RZ, RZ, 0x1 ;  /* 0x00000001ff007424 */ /* 0x000fe200078e00ff */
[----:B------:R-:W-:Y:S01]  /*3c10*/  UIADD3 UR26, UPT, UPT, UR26, 0xf0, URZ ;  /* 0x000000f01a1a7890 */ /* 0x000fe2000fffe0ff */
[----:B------:R-:W-:Y:S01]  /*3c20*/  SHF.L.U32 R3, R11, 0x1f, RZ ;  /* 0x0000001f0b037819 */ /* 0x000fe200000006ff */
[----:B------:R-:W-:-:S03]  /*3c30*/  UMOV UR4, 0x40 ;  /* 0x0000004000047882 */ /* 0x000fc60000000000 */
[----:B------:R-:W-:Y:S01]  /*3c40*/  UVIRTCOUNT.DEALLOC.SMPOOL 0x80 ;  /* 0x000000800000784c */ /* 0x000fe20000000000 */
[----:B--2---:R-:W-:Y:S02]  /*3c50*/  ULEA UR8, UR8, UR4, 0x18 ;  /* 0x0000000408087291 */ /* 0x004fe4000f8ec0ff */
[----:B------:R-:W-:-:S07]  /*3c60*/  ULEA UR4, UR30, UR26, 0x3 ;  /* 0x0000001a1e047291 */ /* 0x000fce000f8e18ff */
[----:B------:R2:W-:Y:S02]  /*3c70*/  @P0 STS.U8 [UR8+0x1c], R0 ;  /* 0x00001c00ff000988 */ /* 0x0005e40008000008 */
[----:B------:R-:W4:Y:S02]  /*3c80*/  SYNCS.PHASECHK.TRANS64.TRYWAIT P0, [UR4], R3 ;  /* 0x00000003ff0075a7 */ /* 0x000f240008001104 */
[----:B--2-4-:R-:W-:Y:S05]  /*3c90*/  @!P0 BRA `(.L_x_72) ;  /* 0x00000044003c8947 */ /* 0x014fea0003800000 */
.L_x_145:
[----:B------:R-:W-:-:S04]  /*3ca0*/  UIADD3 UR4, UPT, UPT, UR30, 0x1, URZ ;  /* 0x000000011e047890 */ /* 0x000fc8000fffe0ff */
[----:B------:R-:W-:-:S04]  /*3cb0*/  UISETP.NE.AND UP0, UPT, UR4, 0x4, UPT ;  /* 0x000000040400788c */ /* 0x000fc8000bf05270 */
[----:B------:R-:W-:Y:S02]  /*3cc0*/  USEL UR6, URZ, 0x1, UP0 ;  /* 0x00000001ff067887 */ /* 0x000fe40008000000 */
[----:B------:R-:W-:-:S04]  /*3cd0*/  USEL UR4, UR4, URZ, UP0 ;  /* 0x000000ff04047287 */ /* 0x000fc80008000000 */
[----:B-1----:R-:W-:Y:S01]  /*3ce0*/  ULEA UR5, UR4, UR26, 0x3 ;  /* 0x0000001a04057291 */ /* 0x002fe2000f8e18ff */
[----:B------:R-:W-:-:S04]  /*3cf0*/  LOP3.LUT R2, R11, UR6, RZ, 0x3c, !PT ;  /* 0x000000060b027c12 */ /* 0x000fc8000f8e3cff */
[----:B--2---:R-:W-:-:S04]  /*3d00*/  SHF.L.U32 R3, R2, 0x1f, RZ ;  /* 0x0000001f02037819 */ /* 0x004fc800000006ff */
[----:B------:R-:W1:Y:S02]  /*3d10*/  SYNCS.PHASECHK.TRANS64.TRYWAIT P0, [UR5], R3 ;  /* 0x00000003ff0075a7 */ /* 0x000e640008001105 */
[----:B-1----:R-:W-:Y:S05]  /*3d20*/  @!P0 BRA `(.L_x_73) ;  /* 0x0000004400308947 */ /* 0x002fea0003800000 */
.L_x_147:
        /* <DEDUP_REMOVED lines=9> */
.L_x_149:
[----:B------:R-:W-:-:S04]  /*3dc0*/  UIADD3 UR4, UPT, UPT, UR4, 0x1, URZ ;  /* 0x0000000104047890 */ /* 0x000fc8000fffe0ff */
[----:B------:R-:W-:-:S04]  /*3dd0*/  UISETP.NE.AND UP0, UPT, UR4, 0x4, UPT ;  /* 0x000000040400788c */ /* 0x000fc8000bf05270 */
[----:B------:R-:W-:Y:S02]  /*3de0*/  USEL UR5, URZ, 0x1, UP0 ;  /* 0x00000001ff057887 */ /* 0x000fe40008000000 */
[----:B------:R-:W-:-:S04]  /*3df0*/  USEL UR4, UR4, URZ, UP0 ;  /* 0x000000ff04047287 */ /* 0x000fc80008000000 */
[----:B------:R-:W-:Y:S01]  /*3e00*/  ULEA UR4, UR4, UR26, 0x3 ;  /* 0x0000001a04047291 */ /* 0x000fe2000f8e18ff */
[----:B-1----:R-:W-:-:S04]  /*3e10*/  LOP3.LUT R3, R2, UR5, RZ, 0x3c, !PT ;  /* 0x0000000502037c12 */ /* 0x002fc8000f8e3cff */
[----:B------:R-:W-:-:S04]  /*3e20*/  SHF.L.U32 R3, R3, 0x1f, RZ ;  /* 0x0000001f03037819 */ /* 0x000fc800000006ff */
[----:B------:R-:W1:Y:S02]  /*3e30*/  SYNCS.PHASECHK.TRANS64.TRYWAIT P0, [UR4], R3 ;  /* 0x00000003ff0075a7 */ /* 0x000e640008001104 */
[----:B-1----:R-:W-:Y:S05]  /*3e40*/  @!P0 BRA `(.L_x_75) ;  /* 0x0000004400188947 */ /* 0x002fea0003800000 */
.L_x_151:
[----:B------:R-:W-:Y:S01]  /*3e50*/  NOP ;  /* 0x0000000000007918 */ /* 0x000fe20000000000 */
[----:B-1----:R-:W1:Y:S01]  /*3e60*/  LDS R0, [UR8+0x14] ;  /* 0x00001408ff007984 */ /* 0x002e620008000800 */
[----:B------:R-:W-:Y:S01]  /*3e70*/  ULOP3.LUT UR4, UR42, 0xffff, URZ, 0xc0, !UPT ;  /* 0x0000ffff2a047892 */ /* 0x000fe2000f8ec0ff */
[----:B------:R-:W-:Y:S01]  /*3e80*/  UMOV UR5, 0xffff ;  /* 0x0000ffff00057882 */ /* 0x000fe20000000000 */
[----:B------:R-:W-:Y:S02]  /*3e90*/  UMOV UR6, 0x1 ;  /* 0x0000000100067882 */ /* 0x000fe40000000000 */
[----:B------:R-:W-:-:S04]  /*3ea0*/  USHF.R.U32.HI UR4, URZ, 0x5, UR4 ;  /* 0x00000005ff047899 */ /* 0x000fc80008011604 */
[----:B------:R-:W-:Y:S02]  /*3eb0*/  USHF.L.U32 UR5, UR5, UR4, URZ ;  /* 0x0000000405057299 */ /* 0x000fe400080006ff */
[----:B------:R-:W-:-:S04]  /*3ec0*/  USHF.L.U32 UR4, UR6, UR4, URZ ;  /* 0x0000000406047299 */ /* 0x000fc800080006ff */
[----:B-1----:R-:W-:-:S04]  /*3ed0*/  LOP3.LUT R0, R0, UR5, RZ, 0xc0, !PT ;  /* 0x0000000500007c12 */ /* 0x002fc8000f8ec0ff */
[----:B------:R-:W-:-:S13]  /*3ee0*/  ISETP.NE.AND P0, PT, R0, UR5, PT ;  /* 0x0000000500007c0c */ /* 0x000fda000bf05270 */
[----:B------:R-:W-:Y:S05]  /*3ef0*/  @P0 BRA `(.L_x_76) ;  /* 0x0000000000580947 */ /* 0x000fea0003800000 */
[----:B------:R-:W1:Y:S02]  /*3f00*/  LDS R0, [UR8+0x18] ;  /* 0x00001808ff007984 */ /* 0x000e640008000800 */
[----:B-1----:R-:W-:-:S04]  /*3f10*/  LOP3.LUT R0, R0, UR4, RZ, 0xc0, !PT ;  /* 0x0000000400007c12 */ /* 0x002fc8000f8ec0ff */
[----:B------:R-:W-:-:S13]  /*3f20*/  ISETP.NE.AND P0, PT, R0, UR4, PT ;  /* 0x0000000400007c0c */ /* 0x000fda000bf05270 */
[----:B------:R-:W-:Y:S05]  /*3f30*/  @P0 BRA `(.L_x_77) ;  /* 0x00000000003c0947 */ /* 0x000fea0003800000 */
[----:B------:R-:W1:Y:S01]  /*3f40*/  S2R R2, SR_LANEID ;  /* 0x0000000000027919 */ /* 0x000e620000000000 */
[----:B------:R-:W-:Y:S01]  /*3f50*/  ULOP3.LUT UR5, URZ, UR5, URZ, 0x33, !UPT ;  /* 0x00000005ff057292 */ /* 0x000fe2000f8e33ff */
[----:B------:R-:W-:Y:S01]  /*3f60*/  LOP3.LUT R4, RZ, UR4, RZ, 0x33, !PT ;  /* 0x00000004ff047c12 */ /* 0x000fe2000f8e33ff */
[----:B------:R-:W-:Y:S02]  /*3f70*/  VOTEU.ANY UR4, UPT, PT ;  /* 0x0000000000047886 */ /* 0x000fe400038e0100 */
[----:B------:R-:W-:Y:S01]  /*3f80*/  UFLO.U32 UR4, UR4 ;  /* 0x00000004000472bd */ /* 0x000fe200080e0000 */
[----:B------:R-:W2:Y:S01]  /*3f90*/  REDUX UR6, R4 ;  /* 0x00000000040673c4 */ /* 0x000ea20000000000 */
[----:B------:R-:W-:-:S06]  /*3fa0*/  IMAD.U32 R0, RZ, RZ, UR5 ;  /* 0x00000005ff007e24 */ /* 0x000fcc000f8e00ff */
[----:B------:R4:W-:Y:S01]  /*3fb0*/  UTCATOMSWS.AND URZ, UR5 ;  /* 0x0000000500ff79e3 */ /* 0x0009e20008000000 */
[----:B------:R-:W3:Y:S01]  /*3fc0*/  REDUX UR7, R0 ;  /* 0x00000000000773c4 */ /* 0x000ee20000000000 */
[----:B-1----:R-:W-:Y:S01]  /*3fd0*/  ISETP.EQ.U32.AND P0, PT, R2, UR4, PT ;  /* 0x0000000402007c0c */ /* 0x002fe2000bf02070 */
[----:B--2---:R-:W-:Y:S01]  /*3fe0*/  IMAD.U32 R2, RZ, RZ, UR6 ;  /* 0x00000006ff027e24 */ /* 0x004fe2000f8e00ff */
[----:B---3--:R-:W-:-:S11]  /*3ff0*/  MOV R3, UR7 ;  /* 0x0000000700037c02 */ /* 0x008fd60008000f00 */
[----:B------:R4:W-:Y:S04]  /*4000*/  @P0 ATOMS.AND RZ, [UR8+0x14], R3 ;  /* 0x00001403ffff098c */ /* 0x0009e8000a800008 */
[----:B------:R4:W-:Y:S01]  /*4010*/  @P0 ATOMS.AND RZ, [UR8+0x18], R2 ;  /* 0x00001802ffff098c */ /* 0x0009e2000a800008 */
[----:B------:R-:W-:Y:S05]  /*4020*/  BRA `(.L_x_78) ;  /* 0x0000000000147947 */ /* 0x000fea0003800000 */
.L_x_77:
[----:B------:R-:W-:Y:S02]  /*4030*/  MOV R2, 0x4050 ;  /* 0x0000405000027802 */ /* 0x000fe40000000f00 */
[----:B---3-5:R-:W-:Y:S05]  /*4040*/  CALL.REL.NOINC `($__internal_0_$__cuda_sm10x_tcgen05_guardrail_trap_col_being_dealloced_not_returned_by_alloc) ;  /* 0x0000004400747944 */ /* 0x028fea0003c00000 */
[----:B------:R-:W-:Y:S05]  /*4050*/  BRA `(.L_x_78) ;  /* 0x0000000000087947 */ /* 0x000fea0003800000 */
.L_x_76:
[----:B------:R-:W-:Y:S02]  /*4060*/  MOV R2, 0x4080 ;  /* 0x0000408000027802 */ /* 0x000fe40000000f00 */
[----:B---3-5:R-:W-:Y:S05]  /*4070*/  CALL.REL.NOINC `($__internal_2_$__cuda_sm10x_tcgen05_guardrail_trap_unallocated_columns_being_dealloced) ;  /* 0x0000004400807944 */ /* 0x028fea0003c00000 */
.L_x_78:
[----:B------:R-:W-:Y:S01]  /*4080*/  NOP ;  /* 0x0000000000007918 */ /* 0x000fe20000000000 */
[----:B----4-:R-:W-:Y:S05]  /*4090*/  EXIT ;  /* 0x000000000000794d */ /* 0x010fea0003800000 */
.L_x_60:
[----:B------:R-:W-:-:S09]  /*40a0*/  UISETP.NE.OR UP0, UPT, UR17, 0x3, !UP3 ;  /* 0x000000031100788c */ /* 0x000fd2000df05670 */
[----:B------:R-:W-:Y:S05]  /*40b0*/  BRA.U UP0, `(.L_x_79) ;  /* 0x0000000d00807547 */ /* 0x000fea000b800000 */
[----:B------:R-:W1:Y:S01]  /*40c0*/  S2UR UR10, SR_CgaCtaId ;  /* 0x00000000000a79c3 */ /* 0x000e620000008800 */
[----:B------:R-:W2:Y:S01]  /*40d0*/  LDCU UR32, c[0x0][0x370] ;  /* 0x00006e00ff2077ac */ /* 0x000ea20008000800 */
[----:B------:R-:W-:Y:S02]  /*40e0*/  HFMA2 R13, -RZ, RZ, 0, 0 ;  /* 0x00000000ff0d7431 */ /* 0x000fe400000001ff */
[----:B------:R-:W-:Y:S01]  /*40f0*/  IMAD.MOV.U32 R15, RZ, RZ, 0x1 ;  /* 0x00000001ff0f7424 */ /* 0x000fe200078e00ff */
[----:B------:R-:W-:Y:S01]  /*4100*/  MOV R7, 0x1000 ;  /* 0x0000100000077802 */ /* 0x000fe20000000f00 */
[----:B------:R-:W2:Y:S01]  /*4110*/  LDCU.128 UR28, c[0x0][0xb10] ;  /* 0x00016200ff1c77ac */ /* 0x000ea20008000c00 */
[----:B------:R-:W-:Y:S01]  /*4120*/  IMAD.MOV.U32 R14, RZ, RZ, RZ ;  /* 0x000000ffff0e7224 */ /* 0x000fe200078e00ff */
[----:B------:R-:W3:Y:S01]  /*4130*/  LDC.64 R16, c[0x0][0x348] ;  /* 0x0000d200ff107b82 */ /* 0x000ee20000000a00 */
[----:B------:R-:W4:Y:S01]  /*4140*/  LDCU UR27, c[0x0][0x374] ;  /* 0x00006e80ff1b77ac */ /* 0x000f220008000800 */
[----:B------:R-:W1:Y:S06]  /*4150*/  LDCU UR15, c[0x0][0xb0c] ;  /* 0x00016180ff0f77ac */ /* 0x000e6c0008000800 */
[----:B------:R-:W3:Y:S01]  /*4160*/  LDC.64 R2, c[0x0][0x888] ;  /* 0x00022200ff027b82 */ /* 0x000ee20000000a00 */
[----:B------:R-:W1:Y:S01]  /*4170*/  LDCU UR39, c[0x0][0xb20] ;  /* 0x00016400ff2777ac */ /* 0x000e620008000800 */
[----:B------:R-:W1:Y:S06]  /*4180*/  LDCU UR4, c[0x0][0xb30] ;  /* 0x00016600ff0477ac */ /* 0x000e6c0008000800 */
[----:B------:R-:W3:Y:S01]  /*4190*/  LDC.64 R4, c[0x0][0x890] ;  /* 0x00022400ff047b82 */ /* 0x000ee20000000a00 */
[----:B------:R-:W-:Y:S01]  /*41a0*/  UMOV UR21, 0x400 ;  /* 0x0000040000157882 */ /* 0x000fe20000000000 */
[----:B--2---:R-:W-:-:S02]  /*41b0*/  UIMAD.WIDE.U32 UR6, UR32, UR28, URZ ;  /* 0x0000001c200672a5 */ /* 0x004fc4000f8e00ff */
[----:B----4-:R-:W-:Y:S02]  /*41c0*/  UIMAD.WIDE.U32 UR8, UR27, UR31, URZ ;  /* 0x0000001f1b0872a5 */ /* 0x010fe4000f8e00ff */
[----:B-1----:R-:W-:Y:S02]  /*41d0*/  ULEA UR21, UR10, UR21, 0x18 ;  /* 0x000000150a157291 */ /* 0x002fe4000f8ec0ff */
[----:B------:R-:W-:Y:S02]  /*41e0*/  UPLOP3.LUT UP3, UPT, UPT, UPT, UPT, 0x40, 0x4 ;  /* 0x000000000004789c */ /* 0x000fe40003f6e870 */
[----:B------:R-:W-:Y:S02]  /*41f0*/  UIADD3 UR33, UPT, UPT, UR21, 0x88, URZ ;  /* 0x0000008815217890 */ /* 0x000fe4000fffe0ff */
[----:B------:R-:W-:Y:S01]  /*4200*/  UIADD3 UR17, UPT, UPT, UR21, 0x80, URZ ;  /* 0x0000008015117890 */ /* 0x000fe2000fffe0ff */
[----:B------:R-:W-:Y:S01]  /*4210*/  UMOV UR6, UR7 ;  /* 0x0000000700067c82 */ /* 0x000fe20008000000 */
[----:B------:R-:W-:Y:S01]  /*4220*/  UMOV UR35, UR9 ;  /* 0x0000000900237c82 */ /* 0x000fe20008000000 */
[----:B------:R-:W-:-:S02]  /*4230*/  UISETP.GE.AND UP0, UPT, UR42, 0x1, UPT ;  /* 0x000000012a00788c */ /* 0x000fc4000bf06270 */
[----:B------:R-:W-:Y:S01]  /*4240*/  UISETP.NE.AND UP4, UPT, UR42, 0x1, UPT ;  /* 0x000000012a00788c */ /* 0x000fe2000bf85270 */
[----:B------:R-:W1:Y:S01]  /*4250*/  LDCU.64 UR22, c[0x0][0xb28] ;  /* 0x00016500ff1677ac */ /* 0x000e620008000a00 */
[----:B------:R-:W-:Y:S02]  /*4260*/  UISETP.NE.AND UP6, UPT, UR15, 0x1, UPT ;  /* 0x000000010f00788c */ /* 0x000fe4000bfc5270 */
[----:B------:R-:W-:Y:S02]  /*4270*/  UISETP.NE.AND UP5, UPT, UR30, 0x1, UPT ;  /* 0x000000011e00788c */ /* 0x000fe4000bfa5270 */
[----:B------:R-:W-:Y:S02]  /*4280*/  UPRMT UR33, UR10, 0x654, UR33 ;  /* 0x000006540a217896 */ /* 0x000fe40008000021 */
[----:B------:R-:W-:Y:S02]  /*4290*/  USHF.R.U32.HI UR37, URZ, UR29, UR6 ;  /* 0x0000001dff257299 */ /* 0x000fe40008011606 */
[----:B------:R-:W-:-:S02]  /*42a0*/  UPRMT UR34, UR10, 0x654, UR17 ;  /* 0x000006540a227896 */ /* 0x000fc40008000011 */
[----:B------:R-:W-:Y:S02]  /*42b0*/  USHF.R.U32.HI UR35, URZ, UR39, UR35 ;  /* 0x00000027ff237299 */ /* 0x000fe40008011623 */
[----:B------:R-:W-:-:S11]  /*42c0*/  UISETP.NE.AND UP2, UPT, UR4, 0x1, UPT ;  /* 0x000000010400788c */ /* 0x000fd6000bf45270 */
.L_x_88:
[C---:B------:R-:W-:Y:S02]  /*42d0*/  LEA R12, R14.reuse, UR21, 0x3 ;  /* 0x000000150e0c7c11 */ /* 0x040fe4000f8e18ff */
[----:B------:R-:W-:Y:S02]  /*42e0*/  SHF.L.U32 R9, R13, 0x1f, RZ ;  /* 0x0000001f0d097819 */ /* 0x000fe400000006ff */
[----:B------:R-:W-:Y:S02]  /*42f0*/  LEA R10, R14, UR21, 0x4 ;  /* 0x000000150e0a7c11 */ /* 0x000fe4000f8e20ff */
[----:B--2---:R-:W2:Y:S02]  /*4300*/  SYNCS.PHASECHK.TRANS64.TRYWAIT P0, [R12+URZ+0xb0], R9 ;  /* 0x0000b0090c0075a7 */ /* 0x004ea400080011ff */
[----:B--2---:R-:W-:Y:S05]  /*4310*/  @!P0 BRA `(.L_x_80) ;  /* 0x0000003c00fc8947 */ /* 0x004fea0003800000 */
.L_x_152:
[----:B--2---:R-:W2:Y:S01]  /*4320*/  LDS.128 R8, [R10+0x140] ;  /* 0x000140000a087984 */ /* 0x004ea20000000c00 */
[----:B------:R-:W-:Y:S01]  /*4330*/  UISETP.GE.AND UP0, UPT, UR42, 0x1, UPT ;  /* 0x000000012a00788c */ /* 0x000fe2000bf06270 */
[----:B------:R-:W-:Y:S01]  /*4340*/  @!PT LDS RZ, [RZ] ;  /* 0x00000000fffff984 */ /* 0x000fe20000000800 */
[----:B------:R-:W-:Y:S01]  /*4350*/  @!PT LDS RZ, [RZ] ;  /* 0x00000000fffff984 */ /* 0x000fe20000000800 */
[----:B------:R-:W-:Y:S01]  /*4360*/  @!PT LDS RZ, [RZ] ;  /* 0x00000000fffff984 */ /* 0x000fe20000000800 */
[----:B------:R-:W-:Y:S01]  /*4370*/  @!PT LDS RZ, [RZ] ;  /* 0x00000000fffff984 */ /* 0x000fe20000000800 */
[----:B------:R4:W-:Y:S06]  /*4380*/  MEMBAR.ALL.CTA ;  /* 0x0000000000007992 */ /* 0x0009ec0000008000 */
[----:B----4-:R-:W4:Y:S01]  /*4390*/  FENCE.VIEW.ASYNC.S ;  /* 0x00000000000073c6 */ /* 0x010f220000000000 */
[----:B--2---:R-:W-:Y:S11]  /*43a0*/  LOP3.LUT P0, RZ, R10, 0x1, RZ, 0xc0, !PT ;  /* 0x000000010aff7812 */ /* 0x004ff6000780c0ff */
[----:B------:R-:W-:Y:S02]  /*43b0*/  @!UPT UIADD3 URZ, UPT, UPT, URZ, URZ, URZ ;  /* 0x000000fffffff290 */ /* 0x000fe4000fffe0ff */
[----:B----4-:R-:W-:Y:S01]  /*43c0*/  VOTEU.ANY UP1, P0 ;  /* 0x0000000000ff7886 */ /* 0x010fe20000020100 */
[----:B------:R-:W-:Y:S11]  /*43d0*/  PLOP3.LUT P0, PT, PT, PT, UP1, 0x80, 0x8 ;  /* 0x000000000008781c */ /* 0x000ff60003f0f018 */
[----:B------:R-:W-:Y:S02]  /*43e0*/  @!UPT UIADD3 URZ, UPT, UPT, URZ, URZ, URZ ;  /* 0x000000fffffff290 */ /* 0x000fe4000fffe0ff */
[----:B------:R-:W-:Y:S02]  /*43f0*/  @P0 SHF.R.U32.HI R0, RZ, 0x10, R9 ;  /* 0x00000010ff000819 */ /* 0x000fe40000011609 */
[----:B------:R-:W-:Y:S02]  /*4400*/  @P0 MOV R6, R8 ;  /* 0x0000000800060202 */ /* 0x000fe40000000f00 */
[----:B------:R-:W-:Y:S01]  /*4410*/  @P0 R2UR UR4, R0 ;  /* 0x00000000000402ca */ /* 0x000fe200000e0000 */
[----:B------:R-:W-:Y:S01]  /*4420*/  VIADD R0, R12, 0xc0 ;  /* 0x000000c00c007836 */ /* 0x000fe20000000000 */
[----:B------:R-:W-:Y:S02]  /*4430*/  @P0 LOP3.LUT R8, R9, 0xffff, RZ, 0xc0, !PT ;  /* 0x0000ffff09080812 */ /* 0x000fe400078ec0ff */
[----:B------:R-:W-:Y:S02]  /*4440*/  @P0 R2UR UR6, R6 ;  /* 0x00000000060602ca */ /* 0x000fe400000e0000 */
[----:B------:R-:W-:Y:S02]  /*4450*/  PRMT R0, RZ, 0x654, R0 ;  /* 0x00000654ff007816 */ /* 0x000fe40000000000 */
[----:B------:R-:W-:Y:S02]  /*4460*/  @P0 R2UR UR5, R8 ;  /* 0x00000000080502ca */ /* 0x000fe400000e0000 */
[----:B------:R2:W-:Y:S03]  /*4470*/  SYNCS.ARRIVE.TRANS64.RED.A1T0 RZ, [R0+URZ], RZ ;  /* 0x000000ff00ff79a7 */ /* 0x0005e600081004ff */
[----:B------:R-:W-:Y:S04]  /*4480*/  @UP1 UMOV UR26, UR4 ;  /* 0x00000004001a1c82 */ /* 0x000fe80008000000 */
[----:B------:R-:W-:Y:S04]  /*4490*/  @UP1 UMOV UR14, UR6 ;  /* 0x00000006000e1c82 */ /* 0x000fe80008000000 */
[----:B------:R-:W-:Y:S01]  /*44a0*/  @UP1 UMOV UR13, UR5 ;  /* 0x00000005000d1c82 */ /* 0x000fe20008000000 */
[----:B------:R-:W-:Y:S05]  /*44b0*/  BRA.U !UP0, `(.L_x_81) ;  /* 0x0000000108a47547 */ /* 0x000fea000b800000 */
[----:B------:R-:W-:Y:S02]  /*44c0*/  UIMAD.WIDE.U32 UR8, UR13, UR31, URZ ;  /* 0x0000001f0d0872a5 */ /* 0x000fe4000f8e00ff */
[----:B------:R-:W-:Y:S02]  /*44d0*/  UIMAD.WIDE.U32 UR10, UR14, UR28, URZ ;  /* 0x0000001c0e0a72a5 */ /* 0x000fe4000f8e00ff */
[----:B------:R-:W-:Y:S02]  /*44e0*/  USEL UR4, UR27, UR35, !UP5 ;  /* 0x000000231b047287 */ /* 0x000fe4000e800000 */
[----:B------:R-:W-:Y:S02]  /*44f0*/  USEL UR7, UR32, UR37, !UP6 ;  /* 0x0000002520077287 */ /* 0x000fe4000f000000 */
[----:B-1----:R-:W-:Y:S02]  /*4500*/  UIMAD.WIDE.U32 UR18, UR4, UR22, URZ ;  /* 0x00000016041272a5 */ /* 0x002fe4000f8e00ff */
[----:B------:R-:W-:Y:S01]  /*4510*/  UIMAD.WIDE.U32 UR24, UR7, UR22, URZ ;  /* 0x00000016071872a5 */ /* 0x000fe2000f8e00ff */
[----:B------:R-:W-:Y:S02]  /*4520*/  UMOV UR5, UR9 ;  /* 0x0000000900057c82 */ /* 0x000fe40008000000 */
[----:B------:R-:W-:Y:S03]  /*4530*/  USHF.R.U32.HI UR6, URZ, UR39, UR5 ;  /* 0x00000027ff067299 */ /* 0x000fe60008011605 */
[----:B------:R-:W-:Y:S01]  /*4540*/  UMOV UR5, UR11 ;  /* 0x0000000b00057c82 */ /* 0x000fe20008000000 */
[----:B------:R-:W-:Y:S02]  /*4550*/  USEL UR6, UR13, UR6, !UP5 ;  /* 0x000000060d067287 */ /* 0x000fe4000e800000 */
[----:B------:R-:W-:Y:S02]  /*4560*/  USHF.R.U32.HI UR8, URZ, UR29, UR5 ;  /* 0x0000001dff087299 */ /* 0x000fe40008011605 */
[----:B------:R-:W-:Y:S01]  /*4570*/  UIMAD.WIDE.U32 UR10, UR6, UR22, URZ ;  /* 0x00000016060a72a5 */ /* 0x000fe2000f8e00ff */
[----:B------:R-:W-:Y:S02]  /*4580*/  UMOV UR5, UR19 ;  /* 0x0000001300057c82 */ /* 0x000fe40008000000 */
[----:B------:R-:W-:Y:S03]  /*4590*/  @UP4 USHF.R.U32.HI UR4, URZ, UR23, UR5 ;  /* 0x00000017ff044299 */ /* 0x000fe60008011605 */
[----:B------:R-:W-:Y:S01]  /*45a0*/  UMOV UR5, UR25 ;  /* 0x0000001900057c82 */ /* 0x000fe20008000000 */
[----:B------:R-:W-:Y:S02]  /*45b0*/  UIMAD UR4, UR42, UR4, URZ ;  /* 0x000000042a0472a4 */ /* 0x000fe4000f8e02ff */
[----:B------:R-:W-:Y:S02]  /*45c0*/  @UP4 USHF.R.U32.HI UR7, URZ, UR23, UR5 ;  /* 0x00000017ff074299 */ /* 0x000fe40008011605 */
[----:B------:R-:W-:Y:S02]  /*45d0*/  USEL UR5, UR14, UR8, !UP6 ;  /* 0x000000080e057287 */ /* 0x000fe4000f000000 */
[----:B------:R-:W-:Y:S02]  /*45e0*/  UIMAD UR8, UR42, UR7, URZ ;  /* 0x000000072a0872a4 */ /* 0x000fe4000f8e02ff */
[----:B------:R-:W-:Y:S03]  /*45f0*/  UISETP.GE.AND UP0, UPT, UR6, UR4, UPT ;  /* 0x000000040600728c */ /* 0x000fe6000bf06270 */
[----:B------:R-:W-:Y:S01]  /*4600*/  UMOV UR4, UR11 ;  /* 0x0000000b00047c82 */ /* 0x000fe20008000000 */
[----:B------:R-:W-:Y:S02]  /*4610*/  UISETP.GE.OR UP0, UPT, UR5, UR8, UP0 ;  /* 0x000000080500728c */ /* 0x000fe40008706670 */
[----:B------:R-:W-:Y:S02]  /*4620*/  USHF.R.U32.HI UR4, URZ, UR23, UR4 ;  /* 0x00000017ff047299 */ /* 0x000fe40008011604 */
[----:B------:R-:W-:Y:S02]  /*4630*/  UIMAD.WIDE.U32 UR8, UR5, UR22, URZ ;  /* 0x00000016050872a5 */ /* 0x000fe4000f8e00ff */
[----:B------:R-:W-:Y:S04]  /*4640*/  USEL UR10, UR6, UR4, !UP4 ;  /* 0x00000004060a7287 */ /* 0x000fe8000e000000 */
[----:B------:R-:W-:Y:S01]  /*4650*/  UIADD3 UR11, UPT, UPT, -UR10, URZ, URZ ;  /* 0x000000ff0a0b7290 */ /* 0x000fe2000fffe1ff */
[----:B------:R-:W-:Y:S02]  /*4660*/  @!UP0 UMOV UR4, UR9 ;  /* 0x0000000900048c82 */ /* 0x000fe40008000000 */
[----:B------:R-:W-:Y:S02]  /*4670*/  @!UP0 USHF.R.U32.HI UR4, URZ, UR23, UR4 ;  /* 0x00000017ff048299 */ /* 0x000fe40008011604 */
[----:B------:R-:W-:Y:S02]  /*4680*/  UIMAD UR8, UR42, UR11, UR6 ;  /* 0x0000000b2a0872a4 */ /* 0x000fe4000f8e0206 */
[----:B------:R-:W-:Y:S04]  /*4690*/  @!UP0 USEL UR4, UR5, UR4, !UP4 ;  /* 0x0000000405048287 */ /* 0x000fe8000e000000 */
[----:B------:R-:W-:Y:S02]  /*46a0*/  @!UP0 UIMAD UR8, UR7, UR8, UR4 ;  /* 0x00000008070882a4 */ /* 0x000fe4000f8e0204 */
[----:B------:R-:W-:Y:S02]  /*46b0*/  @!UP0 UIADD3 UR9, UPT, UPT, UR10, -UR4, URZ ;  /* 0x800000040a098290 */ /* 0x000fe4000fffe0ff */
[----:B------:R-:W-:Y:S02]  /*46c0*/  UIADD3 UR4, UPT, UPT, -UR5, URZ, URZ ;  /* 0x000000ff05047290 */ /* 0x000fe4000fffe1ff */
[----:B------:R-:W-:Y:S02]  /*46d0*/  UIADD3 UR7, UPT, UPT, -UR6, URZ, URZ ;  /* 0x000000ff06077290 */ /* 0x000fe4000fffe1ff */
[----:B------:R-:W-:Y:S02]  /*46e0*/  @!UP0 UIMAD UR6, UR9, UR42, UR5 ;  /* 0x0000002a090682a4 */ /* 0x000fe4000f8e0205 */
[----:B------:R-:W-:Y:S02]  /*46f0*/  UIMAD UR14, UR15, UR4, UR14 ;  /* 0x000000040f0e72a4 */ /* 0x000fe4000f8e020e */
[----:B------:R-:W-:Y:S01]  /*4700*/  UIMAD UR13, UR30, UR7, UR13 ;  /* 0x000000071e0d72a4 */ /* 0x000fe2000f8e020d */
[----:B------:R-:W-:Y:S02]  /*4710*/  @!UP0 UMOV UR5, UR8 ;  /* 0x0000000800058c82 */ /* 0x000fe40008000000 */
[----:B------:R-:W-:Y:S02]  /*4720*/  UIMAD UR14, UR5, UR15, UR14 ;  /* 0x0000000f050e72a4 */ /* 0x000fe4000f8e020e */
[----:B------:R-:W-:Y:S11]  /*4730*/  UIMAD UR13, UR6, UR30, UR13 ;  /* 0x0000001e060d72a4 */ /* 0x000ff6000f8e020d */
[----:B------:R-:W-:Y:S01]  /*4740*/  @!UPT UIADD3 URZ, UPT, UPT, URZ, URZ, URZ ;  /* 0x000000fffffff290 */ /* 0x000fe2000fffe0ff */
.L_x_81:
[----:B------:R-:W4:Y:S01]  /*4750*/  @!UP2 LDCU.128 UR8, c[0x0][0xb10] ;  /* 0x00016200ff08a7ac */ /* 0x000f220008000c00 */
[C---:B---3--:R-:W-:Y:S02]  /*4760*/  ISETP.NE.U32.AND P1, PT, R4.reuse, RZ, PT ;  /* 0x000000ff0400720c */ /* 0x048fe40003f25070 */
[----:B------:R-:W-:Y:S02]  /*4770*/  ISETP.NE.U32.AND P0, PT, R4, RZ, PT ;  /* 0x000000ff0400720c */ /* 0x000fe40003f05070 */
[C---:B------:R-:W-:Y:S02]  /*4780*/  ISETP.NE.AND.EX P1, PT, R5.reuse, RZ, PT, P1 ;  /* 0x000000ff0500720c */ /* 0x040fe40003f25310 */
[----:B------:R-:W-:Y:S01]  /*4790*/  ISETP.NE.AND.EX P0, PT, R5, RZ, PT, P0 ;  /* 0x000000ff0500720c */ /* 0x000fe20003f05300 */
[----:B------:R-:W3:Y:S01]  /*47a0*/  @!UP2 LDCU UR5, c[0x0][0xb0c] ;  /* 0x00016180ff05a7ac */ /* 0x000ee20008000800 */
[----:B------:R-:W-:Y:S01]  /*47b0*/  SHF.L.U32 R9, R15, 0x1f, RZ ;  /* 0x0000001f0f097819 */ /* 0x000fe200000006ff */
[----:B------:R-:W-:Y:S02]  /*47c0*/  USHF.L.U32 UR19, UR16, 0x6, URZ ;  /* 0x0000000610137899 */ /* 0x000fe400080006ff */
[----:B------:R-:W-:Y:S02]  /*47d0*/  USHF.L.U32 UR18, UR20, 0x7, URZ ;  /* 0x0000000714127899 */ /* 0x000fe400080006ff */
[----:B----4-:R-:W-:Y:S07]  /*47e0*/  UIMAD.WIDE.U32 UR6, UR14, UR8, URZ ;  /* 0x000000080e0672a5 */ /* 0x010fee000f8e00ff */
[----:B------:R-:W-:Y:S01]  /*47f0*/  @!UP2 UMOV UR4, UR7 ;  /* 0x000000070004ac82 */ /* 0x000fe20008000000 */
[----:B---3--:R-:W-:Y:S02]  /*4800*/  @!UP2 UISETP.NE.AND UP0, UPT, UR5, 0x1, UPT ;  /* 0x000000010500a88c */ /* 0x008fe4000bf05270 */
[----:B------:R-:W-:Y:S02]  /*4810*/  @!UP2 USHF.R.U32.HI UR4, URZ, UR9, UR4 ;  /* 0x00000009ff04a299 */ /* 0x000fe40008011604 */
[----:B------:R-:W-:Y:S02]  /*4820*/  UIMAD.WIDE.U32 UR6, UR13, UR11, URZ ;  /* 0x0000000b0d0672a5 */ /* 0x000fe4000f8e00ff */
[----:B------:R-:W-:Y:S02]  /*4830*/  @!UP2 USEL UR8, UR14, UR4, !UP0 ;  /* 0x000000040e08a287 */ /* 0x000fe4000c000000 */
[----:B------:R-:W-:Y:S03]  /*4840*/  @!UP2 UISETP.NE.AND UP0, UPT, UR10, 0x1, UPT ;  /* 0x000000010a00a88c */ /* 0x000fe6000bf05270 */
[----:B------:R-:W-:Y:S02]  /*4850*/  @!UP2 UMOV UR6, UR7 ;  /* 0x000000070006ac82 */ /* 0x000fe40008000000 */
[----:B------:R-:W3:Y:S02]  /*4860*/  @!UP2 LDCU UR4, c[0x0][0xb20] ;  /* 0x00016400ff04a7ac */ /* 0x000ee40008000800 */
[----:B---3--:R-:W-:Y:S04]  /*4870*/  @!UP2 USHF.R.U32.HI UR6, URZ, UR4, UR6 ;  /* 0x00000004ff06a299 */ /* 0x008fe80008011606 */
[----:B------:R-:W-:Y:S04]  /*4880*/  @!UP2 USEL UR6, UR13, UR6, !UP0 ;  /* 0x000000060d06a287 */ /* 0x000fe8000c000000 */
[----:B------:R-:W-:Y:S02]  /*4890*/  @!UP2 UIADD3 UR4, UPT, UPT, -UR8, UR6, URZ ;  /* 0x000000060804a290 */ /* 0x000fe4000fffe1ff */
[----:B------:R-:W-:Y:S02]  /*48a0*/  @!UP2 UIADD3 UR6, UPT, UPT, UR8, -UR6, URZ ;  /* 0x800000060806a290 */ /* 0x000fe4000fffe0ff */
[----:B------:R-:W-:Y:S02]  /*48b0*/  @!UP2 UIMAD UR14, UR4, UR5, UR14 ;  /* 0x00000005040ea2a4 */ /* 0x000fe4000f8e020e */
[----:B------:R-:W-:Y:S01]  /*48c0*/  @!UP2 UIMAD UR13, UR6, UR10, UR13 ;  /* 0x0000000a060da2a4 */ /* 0x000fe2000f8e020d */
[----:B------:R-:W-:Y:S11]  /*48d0*/  BRA.U UP3, `(.L_x_82) ;  /* 0x0000000103107547 */ /* 0x000ff6000b800000 */
[----:B--2---:R-:W-:Y:S04]  /*48e0*/  MOV R0, UR38 ;  /* 0x0000002600007c02 */ /* 0x004fe80008000f00 */
[----:B------:R-:W-:Y:S04]  /*48f0*/  SHF.L.U32 R11, R0, 0x1f, RZ ;  /* 0x0000001f000b7819 */ /* 0x000fe800000006ff */
[----:B------:R-:W2:Y:S02]  /*4900*/  SYNCS.PHASECHK.TRANS64.TRYWAIT P2, [UR21+0xa8], R11 ;  /* 0x0000a80bff0075a7 */ /* 0x000ea40008041115 */
[----:B--2---:R-:W-:Y:S05]  /*4910*/  @!P2 BRA `(.L_x_83) ;  /* 0x000000380090a947 */ /* 0x004fea0003800000 */
.L_x_82:
[----:B------:R-:W-:Y:S05]  /*4920*/  @!P1 BRA `(.L_x_84) ;  /* 0x0000000000309947 */ /* 0x000fea0003800000 */
[----:B------:R-:W-:Y:S01]  /*4930*/  ISETP.NE.U32.AND P1, PT, R2, RZ, PT ;  /* 0x000000ff0200720c */ /* 0x000fe20003f25070 */
[----:B------:R-:W3:Y:S01]  /*4940*/  LDCU.64 UR4, c[0x0][0x358] ;  /* 0x00006b00ff0477ac */ /* 0x000ee20008000a00 */
[----:B------:R-:W-:Y:S02]  /*4950*/  IMAD.MOV.U32 R84, RZ, RZ, 0x1 ;  /* 0x00000001ff547424 */ /* 0x000fe400078e00ff */
[----:B------:R-:W-:Y:S11]  /*4960*/  ISETP.NE.AND.EX P1, PT, R3, RZ, PT, P1 ;  /* 0x000000ff0300720c */ /* 0x000ff60003f25310 */
[----:B------:R-:W-:Y:S02]  /*4970*/  @!UPT UIADD3 URZ, UPT, UPT, URZ, URZ, URZ ;  /* 0x000000fffffff290 */ /* 0x000fe4000fffe0ff */
[----:B--2---:R-:W2:Y:S01]  /*4980*/  @P1 LDC.64 R10, c[0x0][0x888] ;  /* 0x00022200ff0a1b82 */ /* 0x004ea20000000a00 */
[----:B------:R-:W-:Y:S04]  /*4990*/  @P1 IMAD R0, R4, UR36, RZ ;  /* 0x0000002404001c24 */ /* 0x000fe8000f8e02ff */
[----:B--2---:R-:W-:Y:S04]  /*49a0*/  @P1 IMAD.WIDE R10, R0, 0x4, R10 ;  /* 0x00000004000a1825 */ /* 0x004fe800078e020a */
[----:B------:R-:W-:Y:S01]  /*49b0*/  HFMA2 R0, -RZ, RZ, 0, 5.9604644775390625e-08 ;  /* 0x00000001ff007431 */ /* 0x000fe200000001ff */
[----:B---3-5:R3:W5:Y:S04]  /*49c0*/  @P1 LDG.E R41, desc[UR4][R10.64] ;  /* 0x000000040a291981 */ /* 0x028768000c1e1900 */
[----:B------:R-:W-:Y:S01]  /*49d0*/  @!P1 PRMT R84, R0, 0x7610, R84 ;  /* 0x0000761000549816 */ /* 0x000fe20000000054 */
[----:B---3--:R-:W4:Y:S06]  /*49e0*/  @!P1 LDC R41, c[0x0][0x880] ;  /* 0x00022000ff299b82 */ /* 0x008f2c0000000800 */
.L_x_84:
[----:B----45:R-:W-:Y:S01]  /*49f0*/  @!P0 FSETP.EQ.AND P1, PT, R41, RZ, PT ;  /* 0x000000ff2900820b */ /* 0x030fe20003f22000 */
[----:B------:R-:W-:Y:S01]  /*4a00*/  @!UPT UIADD3 URZ, UPT, UPT, URZ, URZ, URZ ;  /* 0x000000fffffff290 */ /* 0x000fe2000fffe0ff */
[----:B------:R-:W-:Y:S11]  /*4a10*/  @!P0 BRA `(.L_x_85) ;  /* 0x0000000000188947 */ /* 0x000ff60003800000 */
[----:B------:R-:W-:Y:S02]  /*4a20*/  LOP3.LUT P0, RZ, R84, 0xff, RZ, 0xc0, !PT ;  /* 0x000000ff54ff7812 */ /* 0x000fe4000780c0ff */
[----:B------:R-:W-:Y:S04]  /*4a30*/  ISETP.NE.U32.AND P1, PT, R2, RZ, PT ;  /* 0x000000ff0200720c */ /* 0x000fe80003f25070 */
[----:B------:R-:W-:Y:S04]  /*4a40*/  ISETP.NE.AND.EX P1, PT, R3, RZ, PT, P1 ;  /* 0x000000ff0300720c */ /* 0x000fe80003f25310 */
[----:B------:R-:W-:Y:S03]  /*4a50*/  PLOP3.LUT P1, PT, P1, PT, PT, 0x8, 0x80 ;  /* 0x000000000080781c */ /* 0x000fe60000f2e170 */
[----:B------:R-:W-:Y:S11]  /*4a60*/  @P0 FSETP.EQ.AND P1, PT, R41, RZ, PT ;  /* 0x000000ff2900020b */ /* 0x000ff60003f22000 */
[----:B------:R-:W-:Y:S02]  /*4a70*/  @!UPT UIADD3 URZ, UPT, UPT, URZ, URZ, URZ ;  /* 0x000000fffffff290 */ /* 0x000fe4000fffe0ff */
.L_x_85:
[----:B------:R-:W3:Y:S01]  /*4a80*/  SYNCS.PHASECHK.TRANS64.TRYWAIT P2, [UR21+0x90], R9 ;  /* 0x00009009ff0075a7 */ /* 0x000ee20008041115 */
[----:B------:R-:W-:Y:S04]  /*4a90*/  ELECT P0, URZ, PT ;  /* 0x0000000000ff782f */ /* 0x000fe80003800000 */
[----:B------:R-:W-:Y:S11]  /*4aa0*/  PLOP3.LUT P1, PT, P1, P0, PT, 0xf2, 0x2f ;  /* 0x00000000002f781c */ /* 0x000ff60000f21e72 */
[----:B------:R-:W-:Y:S02]  /*4ab0*/  @!UPT UIADD3 URZ, UPT, UPT, URZ, URZ, URZ ;  /* 0x000000fffffff290 */ /* 0x000fe4000fffe0ff */
[----:B------:R-:W-:Y:S05]  /*4ac0*/  @!P1 IADD3 R8, P0, PT, R16, 0x580, RZ ;  /* 0x0000058010089810 */ /* 0x000fea0007f1e0ff */
[----:B------:R-:W-:Y:S01]  /*4ad0*/  @!P1 IMAD.X R6, RZ, RZ, R17, P0 ;  /* 0x000000ffff069224 */ /* 0x000fe200000e0611 */
[----:B---3--:R-:W-:Y:S07]  /*4ae0*/  @!P2 BRA `(.L_x_86) ;  /* 0x000000380034a947 */ /* 0x008fee0003800000 */
.L_x_155:
[----:B------:R-:W-:Y:S01]  /*4af0*/  @!P1 R2UR UR5, R8 ;  /* 0x00000000080592ca */ /* 0x000fe200000e0000 */
[----:B------:R-:W-:Y:S01]  /*4b00*/  VOTEU.ALL UP0, P1 ;  /* 0x0000000000ff7886 */ /* 0x000fe20000800000 */
[----:B------:R-:W-:Y:S01]  /*4b10*/  @!P1 R2UR UR4, R6 ;  /* 0x00000000060492ca */ /* 0x000fe200000e0000 */
[----:B--2---:R-:W-:Y:S01]  /*4b20*/  @!P1 IMAD.MOV.U32 R0, RZ, RZ, 0x1000 ;  /* 0x00001000ff009424 */ /* 0x004fe200078e00ff */
[----:B------:R-:W-:Y:S01]  /*4b30*/  UMOV UR6, 0x0 ;  /* 0x0000000000067882 */ /* 0x000fe20000000000 */
[----:B------:R-:W-:Y:S01]  /*4b40*/  UMOV UR7, 0x10000000 ;  /* 0x1000000000077882 */ /* 0x000fe20000000000 */
[----:B------:R-:W-:Y:S01]  /*4b50*/  @!UP0 UIADD3 UR16, UPT, UPT, UR21, 0x200, URZ ;  /* 0x0000020015108890 */ /* 0x000fe2000fffe0ff */
[----:B------:R-:W-:Y:S01]  /*4b60*/  VIADD R14, R14, 0x1 ;  /* 0x000000010e0e7836 */ /* 0x000fe20000000000 */
[----:B------:R-:W-:Y:S01]  /*4b70*/  VOTEU.ALL UP0, P1 ;  /* 0x0000000000ff7886 */ /* 0x000fe20000800000 */
[----:B------:R-:W-:Y:S04]  /*4b80*/  UMOV UR20, UR36 ;  /* 0x0000002400147c82 */ /* 0x000fe80008000000 */
[----:B------:R-:W-:Y:S02]  /*4b90*/  IMAD.U32 R10, RZ, RZ, UR5 ;  /* 0x00000005ff0a7e24 */ /* 0x000fe4000f8e00ff */
[----:B------:R-:W-:Y:S03]  /*4ba0*/  IMAD.U32 R11, RZ, RZ, UR4 ;  /* 0x00000004ff0b7e24 */ /* 0x000fe6000f8e00ff */
[----:B------:R-:W-:Y:S02]  /*4bb0*/  @!P1 R2UR UR4, R10 ;  /* 0x000000000a0492ca */ /* 0x000fe400000e0000 */
[----:B------:R-:W-:Y:S11]  /*4bc0*/  @!P1 R2UR UR5, R11 ;  /* 0x000000000b0592ca */ /* 0x000ff600000e0000 */
[----:B------:R-:W-:Y:S02]  /*4bd0*/  @!UPT UIADD3 URZ, UPT, UPT, URZ, URZ, URZ ;  /* 0x000000fffffff290 */ /* 0x000fe4000fffe0ff */
[----:B------:R2:W-:Y:S01]  /*4be0*/  @!UP0 UTMALDG.3D [UR16], [UR4], desc[UR6] ;  /* 0x00000610040085b4 */ /* 0x0005e20008011000 */
[----:B------:R2:W-:Y:S01]  /*4bf0*/  @!P1 SYNCS.ARRIVE.TRANS64.RED.A0TR RZ, [UR21+0x80], R0 ;  /* 0x00008000ffff99a7 */ /* 0x0005e20008300415 */
[----:B------:R-:W-:Y:S01]  /*4c00*/  SYNCS.ARRIVE.TRANS64.RED.A1T0 RZ, [UR34], RZ ;  /* 0x000000ffffff79a7 */ /* 0x000fe20008100422 */
[----:B------:R-:W3:Y:S02]  /*4c10*/  SYNCS.PHASECHK.TRANS64.TRYWAIT P0, [UR21+0x98], R9 ;  /* 0x00009809ff0075a7 */ /* 0x000ee40008001115 */
[----:B--23--:R-:W-:Y:S05]  /*4c20*/  @!P0 BRA `(.L_x_87) ;  /* 0x0000003400fc8947 */ /* 0x00cfea0003800000 */
.L_x_157:
[----:B------:R-:W-:Y:S01]  /*4c30*/  @!P1 IADD3 R6, P0, PT, R16, 0x580, RZ ;  /* 0x0000058010069810 */ /* 0x000fe20007f1e0ff */
[----:B------:R-:W-:Y:S01]  /*4c40*/  VOTEU.ALL UP0, P1 ;  /* 0x0000000000ff7886 */ /* 0x000fe20000800000 */
[----:B------:R-:W-:Y:S01]  /*4c50*/  UMOV UR6, 0x0 ;  /* 0x0000000000067882 */ /* 0x000fe20000000000 */
[----:B------:R-:W-:Y:S01]  /*4c60*/  UMOV UR7, 0x10000000 ;  /* 0x1000000000077882 */ /* 0x000fe20000000000 */
[----:B------:R-:W-:Y:S01]  /*4c70*/  @!P1 R2UR UR5, R6 ;  /* 0x00000000060592ca */ /* 0x000fe200000e0000 */
[----:B--2---:R-:W-:Y:S01]  /*4c80*/  @!P1 IMAD.X R0, RZ, RZ, R17, P0 ;  /* 0x000000ffff009224 */ /* 0x004fe200000e0611 */
[----:B------:R-:W-:Y:S01]  /*4c90*/  @!UP0 UIADD3 UR10, UPT, UPT, UR18, 0x40, URZ ;  /* 0x00000040120a8890 */ /* 0x000fe2000fffe0ff */
[----:B------:R-:W-:Y:S01]  /*4ca0*/  ISETP.NE.AND P0, PT, R14, 0x2, PT ;  /* 0x000000020e00780c */ /* 0x000fe20003f05270 */
[----:B------:R-:W-:Y:S01]  /*4cb0*/  @!UP0 UIADD3 UR8, UPT, UPT, UR21, 0x1200, URZ ;  /* 0x0000120015088890 */ /* 0x000fe2000fffe0ff */
[----:B------:R-:W-:Y:S01]  /*4cc0*/  LOP3.LUT R15, R15, 0x1, RZ, 0x3c, !PT ;  /* 0x000000010f0f7812 */ /* 0x000fe200078e3cff */
[----:B------:R-:W-:Y:S01]  /*4cd0*/  @!UP0 UIADD3 UR9, UPT, UPT, UR21, 0x88, URZ ;  /* 0x0000008815098890 */ /* 0x000fe2000fffe0ff */
[----:B------:R-:W-:Y:S01]  /*4ce0*/  @!P1 R2UR UR4, R0 ;  /* 0x00000000000492ca */ /* 0x000fe200000e0000 */
[----:B------:R-:W-:Y:S01]  /*4cf0*/  VOTEU.ALL UP0, P1 ;  /* 0x0000000000ff7886 */ /* 0x000fe20000800000 */
[----:B------:R-:W-:Y:S01]  /*4d00*/  UMOV UR11, UR19 ;  /* 0x00000013000b7c82 */ /* 0x000fe20008000000 */
[----:B------:R-:W-:Y:S01]  /*4d10*/  UMOV UR12, UR36 ;  /* 0x00000024000c7c82 */ /* 0x000fe20008000000 */
[----:B------:R-:W-:Y:S01]  /*4d20*/  SEL R0, RZ, 0x1, P0 ;  /* 0x00000001ff007807 */ /* 0x000fe20000000000 */
[----:B------:R-:W-:Y:S01]  /*4d30*/  UIADD3 UR20, UPT, UPT, UR13, UR59, URZ ;  /* 0x0000003b0d147290 */ /* 0x000fe2000fffe0ff */
[----:B------:R-:W-:Y:S01]  /*4d40*/  IMAD.U32 R8, RZ, RZ, UR5 ;  /* 0x00000005ff087e24 */ /* 0x000fe2000f8e00ff */
[----:B------:R-:W-:Y:S01]  /*4d50*/  SEL R14, R14, RZ, P0 ;  /* 0x000000ff0e0e7207 */ /* 0x000fe20000000000 */
[----:B------:R-:W-:Y:S01]  /*4d60*/  UIADD3 UR16, UPT, UPT, UR14, UR62, URZ ;  /* 0x0000003e0e107290 */ /* 0x000fe2000fffe0ff */
[----:B------:R-:W-:Y:S01]  /*4d70*/  LOP3.LUT R13, R13, R0, RZ, 0x3c, !PT ;  /* 0x000000000d0d7212 */ /* 0x000fe200078e3cff */
[----:B------:R-:W-:Y:S01]  /*4d80*/  UPLOP3.LUT UP3, UPT, UPT, UPT, UPT, 0x80, 0x8 ;  /* 0x000000000008789c */ /* 0x000fe20003f6f070 */
[----:B------:R-:W-:Y:S02]  /*4d90*/  UMOV UR36, UR26 ;  /* 0x0000001a00247c82 */ /* 0x000fe40008000000 */
[----:B------:R-:W-:Y:S01]  /*4da0*/  IMAD.U32 R9, RZ, RZ, UR4 ;  /* 0x00000004ff097e24 */ /* 0x000fe2000f8e00ff */
[----:B------:R-:W-:Y:S04]  /*4db0*/  @!P1 R2UR UR4, R8 ;  /* 0x00000000080492ca */ /* 0x000fe800000e0000 */
[----:B------:R-:W-:Y:S11]  /*4dc0*/  @!P1 R2UR UR5, R9 ;  /* 0x00000000090592ca */ /* 0x000ff600000e0000 */
[----:B------:R-:W-:Y:S02]  /*4dd0*/  @!UPT UIADD3 URZ, UPT, UPT, URZ, URZ, URZ ;  /* 0x000000fffffff290 */ /* 0x000fe4000fffe0ff */
[----:B------:R2:W-:Y:S01]  /*4de0*/  @!UP0 UTMALDG.3D [UR8], [UR4], desc[UR6] ;  /* 0x00000608040085b4 */ /* 0x0005e20008011000 */
[----:B------:R2:W-:Y:S01]  /*4df0*/  @!P1 SYNCS.ARRIVE.TRANS64.RED.A0TR RZ, [UR21+0x88], R7 ;  /* 0x00008807ffff99a7 */ /* 0x0005e20008300415 */
[----:B------:R-:W-:Y:S01]  /*4e00*/  SYNCS.ARRIVE.TRANS64.RED.A1T0 RZ, [UR33], RZ ;  /* 0x000000ffffff79a7 */ /* 0x000fe20008100421 */
[----:B------:R-:W-:Y:S05]  /*4e10*/  BRA.U UP1, `(.L_x_88) ;  /* 0xfffffff5012c7547 */ /* 0x000fea000b83ffff */
[----:B------:R-:W-:-:S04]  /*4e20*/  SHF.L.U32 R3, R15, 0x1f, RZ ;  /* 0x0000001f0f037819 */ /* 0x000fc800000006ff */
[----:B------:R-:W3:Y:S02]  /*4e30*/  SYNCS.PHASECHK.TRANS64.TRYWAIT P0, [UR21+0x90], R3 ;  /* 0x00009003ff0075a7 */ /* 0x000ee40008001115 */
[----:B---3--:R-:W-:Y:S05]  /*4e40*/  @!P0 BRA `(.L_x_89) ;  /* 0x00000034008c8947 */ /* 0x008fea0003800000 */
.L_x_159:
[----:B---3--:R-:W-:-:S07]  /*4e50*/  MOV R0, UR21 ;  /* 0x0000001500007c02 */ /* 0x008fce0008000f00 */
.L_x_90:
[----:B---3--:R-:W-:-:S04]  /*4e60*/  SHF.L.U32 R3, R15, 0x1f, RZ ;  /* 0x0000001f0f037819 */ /* 0x008fc800000006ff */
[----:B------:R3:W4:Y:S03]  /*4e70*/  SYNCS.PHASECHK.TRANS64.TRYWAIT P0, [R0+URZ+0x98], R3 ;  /* 0x00009803000075a7 */ /* 0x00072600080011ff */
[----:B----4-:R-:W-:Y:S05]  /*4e80*/  @!P0 NANOSLEEP.SYNCS 0x989680 ;  /* 0x009896800000895d */ /* 0x010fea0003900000 */
[----:B------:R-:W4:Y:S02]  /*4e90*/  @!P0 SYNCS.PHASECHK.TRANS64 P0, [R0+URZ+0x98], R3 ;  /* 0x00009803000085a7 */ /* 0x000f2400080010ff */
[----:B-12-4-:R-:W-:Y:S05]  /*4ea0*/  @P0 EXIT ;  /* 0x000000000000094d */ /* 0x016fea0003800000 */
[----:B------:R-:W-:Y:S05]  /*4eb0*/  BRA `(.L_x_90) ;  /* 0xfffffffc00e87947 */ /* 0x000fea000383ffff */
.L_x_79:
[----:B------:R-:W-:-:S06]  /*4ec0*/  UISETP.GE.AND UP0, UPT, UR17, 0x4, UPT ;  /* 0x000000041100788c */ /* 0x000fcc000bf06270 */
[----:B------:R-:W-:-:S13]  /*4ed0*/  PLOP3.LUT P0, PT, PT, PT, UP0, 0x80, 0x8 ;  /* 0x000000000008781c */ /* 0x000fda0003f0f008 */
[----:B------:R-:W-:Y:S05]  /*4ee0*/  @!P0 EXIT ;  /* 0x000000000000894d */ /* 0x000fea0003800000 */
[----:B------:R-:W1:Y:S08]  /*4ef0*/  S2UR UR4, SR_CgaCtaId ;  /* 0x00000000000479c3 */ /* 0x000e700000008800 */
[----:B------:R-:W-:Y:S01]  /*4f00*/  BAR.SYNC.DEFER_BLOCKING 0x6, 0xa0 ;  /* 0x0182800000007b1d */ /* 0x000fe20000010000 */
[C---:B------:R-:W-:Y:S01]  /*4f10*/  IMAD.SHL.U32 R7, R93.reuse, 0x40, RZ ;  /* 0x000000405d077824 */ /* 0x040fe200078e00ff */
[C---:B------:R-:W-:Y:S01]  /*4f20*/  LOP3.LUT R95, R93.reuse, 0x60, RZ, 0xc0, !PT ;  /* 0x000000605d5f7812 */ /* 0x040fe200078ec0ff */
[----:B------:R-:W-:-:S02]  /*4f30*/  IMAD.SHL.U32 R4, R93, 0x20, RZ ;  /* 0x000000205d047824 */ /* 0x000fc400078e00ff */
[----:B------:R-:W-:Y:S02]  /*4f40*/  HFMA2 R36, -RZ, RZ, 0, 0 ;  /* 0x00000000ff247431 */ /* 0x000fe400000001ff */
[----:B------:R-:W-:Y:S01]  /*4f50*/  IMAD.SHL.U32 R6, R93, 0x2, RZ ;  /* 0x000000025d067824 */ /* 0x000fe200078e00ff */
[----:B------:R-:W-:Y:S01]  /*4f60*/  UMOV UR44, 0x400 ;  /* 0x00000400002c7882 */ /* 0x000fe20000000000 */
[----:B------:R-:W2:Y:S01]  /*4f70*/  LDC.64 R82, c[0x0][0x8b0] ;  /* 0x00022c00ff527b82 */ /* 0x000ea20000000a00 */
[----:B------:R-:W-:Y:S01]  /*4f80*/  LOP3.LUT R5, R7, 0x180, RZ, 0xc0, !PT ;  /* 0x0000018007057812 */ /* 0x000fe200078ec0ff */
[----:B------:R-:W-:Y:S01]  /*4f90*/  IMAD.U32 R37, R93, 0x10000, RZ ;  /* 0x000100005d257824 */ /* 0x000fe200078e00ff */
[----:B------:R-:W-:Y:S01]  /*4fa0*/  LOP3.LUT R4, R4, 0xc00, RZ, 0xc0, !PT ;  /* 0x00000c0004047812 */ /* 0x000fe200078ec0ff */
[----:B------:R-:W-:Y:S01]  /*4fb0*/  IMAD.MOV.U32 R92, RZ, RZ, RZ ;  /* 0x000000ffff5c7224 */ /* 0x000fe200078e00ff */
[----:B------:R-:W-:Y:S01]  /*4fc0*/  LOP3.LUT R6, R5, 0x20, R6, 0xf8, !PT ;  /* 0x0000002005067812 */ /* 0x000fe200078ef806 */
[----:B------:R-:W-:Y:S01]  /*4fd0*/  IMAD.SHL.U32 R5, R93, 0x8, RZ ;  /* 0x000000085d057824 */ /* 0x000fe200078e00ff */
[----:B------:R-:W-:Y:S01]  /*4fe0*/  LOP3.LUT R4, R4, 0x40, R7, 0xf8, !PT ;  /* 0x0000004004047812 */ /* 0x000fe200078ef807 */
[----:B------:R-:W3:Y:S01]  /*4ff0*/  LDC.64 R80, c[0x0][0x8a8] ;  /* 0x00022a00ff507b82 */ /* 0x000ee20000000a00 */
[----:B------:R-:W-:Y:S01]  /*5000*/  LOP3.LUT R37, R37, 0x600000, RZ, 0xc0, !PT ;  /* 0x0060000025257812 */ /* 0x000fe200078ec0ff */
[----:B------:R-:W-:Y:S01]  /*5010*/  IMAD.MOV.U32 R87, RZ, RZ, RZ ;  /* 0x000000ffff577224 */ /* 0x000fe200078e00ff */
[----:B------:R-:W-:-:S02]  /*5020*/  LOP3.LUT R5, R6, 0x30, R5, 0x78, !PT ;  /* 0x0000003006057812 */ /* 0x000fc400078e7805 */
[----:B------:R-:W-:Y:S02]  /*5030*/  CS2R R90, SRZ ;  /* 0x00000000005a7805 */ /* 0x000fe4000001ff00 */
[----:B------:R-:W-:Y:S01]  /*5040*/  LOP3.LUT R4, R4, 0x200, R7, 0xf8, !PT ;  /* 0x0000020004047812 */ /* 0x000fe200078ef807 */
[----:B------:R-:W-:Y:S01]  /*5050*/  IMAD.MOV.U32 R89, RZ, RZ, RZ ;  /* 0x000000ffff597224 */ /* 0x000fe200078e00ff */
[----:B------:R-:W-:Y:S01]  /*5060*/  LOP3.LUT R93, R93, 0x2, RZ, 0xc0, !PT ;  /* 0x000000025d5d7812 */ /* 0x000fe200078ec0ff */
[----:B-1----:R-:W-:Y:S01]  /*5070*/  ULEA UR44, UR4, UR44, 0x18 ;  /* 0x0000002c042c7291 */ /* 0x002fe2000f8ec0ff */
[----:B------:R-:W-:Y:S01]  /*5080*/  LOP3.LUT R71, R4, R5, RZ, 0xfc, !PT ;  /* 0x0000000504477212 */ /* 0x000fe200078efcff */
[----:B------:R-:W1:Y:S01]  /*5090*/  LDCU UR57, c[0x0][0x370] ;  /* 0x00006e00ff3977ac */ /* 0x000e620008000800 */
[----:B------:R-:W-:Y:S01]  /*50a0*/  IADD3 R88, PT, PT, -R93, RZ, RZ ;  /* 0x000000ff5d587210 */ /* 0x000fe20007ffe1ff */
[----:B------:R-:W-:Y:S01]  /*50b0*/  UIADD3 UR4, UPT, UPT, UR44, 0x2200, URZ ;  /* 0x000022002c047890 */ /* 0x000fe2000fffe0ff */
[----:B------:R-:W4:Y:S04]  /*50c0*/  LDCU UR43, c[0x0][0xb0c] ;  /* 0x00016180ff2b77ac */ /* 0x000f280008000800 */
[----:B------:R-:W1:Y:S01]  /*50d0*/  LDS R0, [UR44+0x160] ;  /* 0x0001602cff007984 */ /* 0x000e620008000800 */
[----:B------:R-:W-:Y:S01]  /*50e0*/  IMAD.U32 R94, RZ, RZ, UR4 ;  /* 0x00000004ff5e7e24 */ /* 0x000fe2000f8e00ff */
[----:B------:R-:W1:Y:S01]  /*50f0*/  LDCU UR39, c[0x0][0xb30] ;  /* 0x00016600ff2777ac */ /* 0x000e620008000800 */
[----:B------:R-:W1:Y:S01]  /*5100*/  LDCU.64 UR46, c[0x0][0x888] ;  /* 0x00011100ff2e77ac */ /* 0x000e620008000a00 */
[----:B------:R-:W1:Y:S01]  /*5110*/  LDCU.64 UR40, c[0x0][0xb28] ;  /* 0x00016500ff2877ac */ /* 0x000e620008000a00 */
[----:B------:R-:W1:Y:S01]  /*5120*/  LDCU.64 UR60, c[0x0][0x890] ;  /* 0x00011200ff3c77ac */ /* 0x000e620008000a00 */
[----:B------:R-:W1:Y:S01]  /*5130*/  LDCU.128 UR52, c[0x0][0xb10] ;  /* 0x00016200ff3477ac */ /* 0x000e620008000c00 */
[----:B------:R-:W1:Y:S01]  /*5140*/  LDCU UR56, c[0x0][0x374] ;  /* 0x00006e80ff3877ac */ /* 0x000e620008000800 */
[----:B------:R-:W-:Y:S01]  /*5150*/  UIADD3 UR63, UPT, UPT, UR44, 0x200, URZ ;  /* 0x000002002c3f7890 */ /* 0x000fe2000fffe0ff */
[----:B-1234-:R-:W-:-:S11]  /*5160*/  IMAD.IADD R37, R0, 0x1, R37 ;  /* 0x0000000100257824 */ /* 0x01efd600078e0225 */
.L_x_116:
[----:B------:R-:W-:Y:S02]  /*5170*/  LEA R3, R87, UR44, 0x3 ;  /* 0x0000002c57037c11 */ /* 0x000fe4000f8e18ff */
[----:B------:R-:W-:Y:S02]  /*5180*/  SHF.L.U32 R0, R91, 0x1f, RZ ;  /* 0x0000001f5b007819 */ /* 0x000fe400000006ff */
[----:B------:R-:W-:Y:S02]  /*5190*/  LEA R5, R87, UR44, 0x4 ;  /* 0x0000002c57057c11 */ /* 0x000fe4000f8e20ff */
[----:B-1----:R-:W1:Y:S02]  /*51a0*/  SYNCS.PHASECHK.TRANS64.TRYWAIT P0, [R3+URZ+0xb0], R0 ;  /* 0x0000b000030075a7 */ /* 0x002e6400080011ff */
[----:B-1----:R-:W-:Y:S05]  /*51b0*/  @!P0 BRA `(.L_x_91) ;  /* 0x0000003000c88947 */ /* 0x002fea0003800000 */
.L_x_160:
        /* <DEDUP_REMOVED lines=8> */
[----:B--2---:R-:W-:Y:S11]  /*5240*/  LOP3.LUT P0, RZ, R6, 0x1, RZ, 0xc0, !PT ;  /* 0x0000000106ff7812 */ /* 0x004ff6000780c0ff */
[----:B------:R-:W-:Y:S02]  /*5250*/  @!UPT UIADD3 URZ, UPT, UPT, URZ, URZ, URZ ;  /* 0x000000fffffff290 */ /* 0x000fe4000fffe0ff */
[----:B---3--:R-:W-:Y:S01]  /*5260*/  VOTEU.ANY UP1, P0 ;  /* 0x0000000000ff7886 */ /* 0x008fe20000020100 */
[----:B------:R-:W-:Y:S01]  /*5270*/  PLOP3.LUT P0, PT, PT, PT, UP1, 0x80, 0x8 ;  /* 0x000000000008781c */ /* 0x000fe20003f0f018 */
[----:B------:R-:W-:Y:S11]  /*5280*/  UP2UR UR45, UPR, URZ, 0x2 ;  /* 0x00000002ff2d7883 */ /* 0x000ff60008000000 */
[----:B------:R-:W-:Y:S01]  /*5290*/  @!UPT UIADD3 URZ, UPT, UPT, URZ, URZ, URZ ;  /* 0x000000fffffff290 */ /* 0x000fe2000fffe0ff */
[----:B-1----:R-:W-:Y:S02]  /*52a0*/  @P0 SHF.R.U32.HI R0, RZ, 0x10, R5 ;  /* 0x00000010ff000819 */ /* 0x002fe40000011605 */
        /* <DEDUP_REMOVED lines=12> */
[----:B------:R-:W2:Y:S01]  /*5370*/  LDCU UR12, c[0x0][0xb20] ;  /* 0x00016400ff0c77ac */ /* 0x000ea20008000800 */
[----:B------:R-:W-:Y:S02]  /*5380*/  UIMAD.WIDE.U32 UR4, UR56, UR55, URZ ;  /* 0x00000037380472a5 */ /* 0x000fe4000f8e00ff */
[----:B------:R-:W-:Y:S02]  /*5390*/  UIMAD.WIDE.U32 UR6, UR57, UR52, URZ ;  /* 0x00000034390672a5 */ /* 0x000fe4000f8e00ff */
[----:B------:R-:W-:Y:S02]  /*53a0*/  UISETP.NE.AND UP0, UPT, UR54, 0x1, UPT ;  /* 0x000000013600788c */ /* 0x000fe4000bf05270 */
[----:B------:R-:W-:Y:S02]  /*53b0*/  UIMAD.WIDE.U32 UR8, UR37, UR55, URZ ;  /* 0x00000037250872a5 */ /* 0x000fe4000f8e00ff */
[----:B------:R-:W-:Y:S02]  /*53c0*/  UIMAD.WIDE.U32 UR10, UR38, UR52, URZ ;  /* 0x00000034260a72a5 */ /* 0x000fe4000f8e00ff */
[----:B------:R-:W-:Y:S02]  /*53d0*/  UISETP.NE.AND UP1, UPT, UR43, 0x1, UPT ;  /* 0x000000012b00788c */ /* 0x000fe4000bf25270 */
[----:B------:R-:W-:Y:S01]  /*53e0*/  UISETP.NE.AND UP2, UPT, UR42, 0x1, UPT ;  /* 0x000000012a00788c */ /* 0x000fe2000bf45270 */
[----:B------:R-:W-:Y:S02]  /*53f0*/  UMOV UR4, UR5 ;  /* 0x0000000500047c82 */ /* 0x000fe40008000000 */
[----:B--2---:R-:W-:Y:S03]  /*5400*/  USHF.R.U32.HI UR5, URZ, UR12, UR4 ;  /* 0x0000000cff057299 */ /* 0x004fe60008011604 */
[----:B------:R-:W-:Y:S02]  /*5410*/  UMOV UR4, UR7 ;  /* 0x0000000700047c82 */ /* 0x000fe40008000000 */
[----:B------:R-:W-:Y:S02]  /*5420*/  USHF.R.U32.HI UR7, URZ, UR53, UR4 ;  /* 0x00000035ff077299 */ /* 0x000fe40008011604 */
[----:B------:R-:W-:Y:S02]  /*5430*/  USEL UR4, UR56, UR5, !UP0 ;  /* 0x0000000538047287 */ /* 0x000fe4000c000000 */
[----:B------:R-:W-:Y:S01]  /*5440*/  USEL UR7, UR57, UR7, !UP1 ;  /* 0x0000000739077287 */ /* 0x000fe2000c800000 */
[----:B------:R-:W-:Y:S01]  /*5450*/  UMOV UR5, UR9 ;  /* 0x0000000900057c82 */ /* 0x000fe20008000000 */
[----:B------:R-:W-:Y:S02]  /*5460*/  UIMAD.WIDE.U32 UR8, UR4, UR40, URZ ;  /* 0x00000028040872a5 */ /* 0x000fe4000f8e00ff */
[----:B------:R-:W-:Y:S03]  /*5470*/  USHF.R.U32.HI UR6, URZ, UR12, UR5 ;  /* 0x0000000cff067299 */ /* 0x000fe60008011605 */
[----:B------:R-:W-:Y:S01]  /*5480*/  UMOV UR5, UR11 ;  /* 0x0000000b00057c82 */ /* 0x000fe20008000000 */
[----:B------:R-:W-:Y:S02]  /*5490*/  UIMAD.WIDE.U32 UR10, UR7, UR40, URZ ;  /* 0x00000028070a72a5 */ /* 0x000fe4000f8e00ff */
[----:B------:R-:W-:Y:S02]  /*54a0*/  USHF.R.U32.HI UR12, URZ, UR53, UR5 ;  /* 0x00000035ff0c7299 */ /* 0x000fe40008011605 */
[----:B------:R-:W-:Y:S01]  /*54b0*/  USEL UR6, UR37, UR6, !UP0 ;  /* 0x0000000625067287 */ /* 0x000fe2000c000000 */
[----:B------:R-:W-:Y:S02]  /*54c0*/  UMOV UR5, UR9 ;  /* 0x0000000900057c82 */ /* 0x000fe40008000000 */
[----:B------:R-:W-:Y:S01]  /*54d0*/  UMOV UR10, UR11 ;  /* 0x0000000b000a7c82 */ /* 0x000fe20008000000 */
[----:B------:R-:W-:Y:S02]  /*54e0*/  @UP2 USHF.R.U32.HI UR4, URZ, UR41, UR5 ;  /* 0x00000029ff042299 */ /* 0x000fe40008011605 */
[----:B------:R-:W-:Y:S02]  /*54f0*/  @UP2 USHF.R.U32.HI UR7, URZ, UR41, UR10 ;  /* 0x00000029ff072299 */ /* 0x000fe4000801160a */
[----:B------:R-:W-:Y:S02]  /*5500*/  UIMAD UR4, UR42, UR4, URZ ;  /* 0x000000042a0472a4 */ /* 0x000fe4000f8e02ff */
[----:B------:R-:W-:Y:S02]  /*5510*/  UIMAD.WIDE.U32 UR10, UR6, UR40, URZ ;  /* 0x00000028060a72a5 */ /* 0x000fe4000f8e00ff */
[----:B------:R-:W-:Y:S02]  /*5520*/  USEL UR5, UR38, UR12, !UP1 ;  /* 0x0000000c26057287 */ /* 0x000fe4000c800000 */
[----:B------:R-:W-:Y:S02]  /*5530*/  UIMAD UR8, UR42, UR7, URZ ;  /* 0x000000072a0872a4 */ /* 0x000fe4000f8e02ff */
[----:B------:R-:W-:Y:S03]  /*5540*/  UISETP.GE.AND UP0, UPT, UR6, UR4, UPT ;  /* 0x000000040600728c */ /* 0x000fe6000bf06270 */
[----:B------:R-:W-:Y:S01]  /*5550*/  UMOV UR4, UR11 ;  /* 0x0000000b00047c82 */ /* 0x000fe20008000000 */
[----:B------:R-:W-:Y:S02]  /*5560*/  UISETP.GE.OR UP0, UPT, UR5, UR8, UP0 ;  /* 0x000000080500728c */ /* 0x000fe40008706670 */
[----:B------:R-:W-:Y:S02]  /*5570*/  USHF.R.U32.HI UR4, URZ, UR41, UR4 ;  /* 0x00000029ff047299 */ /* 0x000fe40008011604 */
[----:B------:R-:W-:Y:S02]  /*5580*/  UIMAD.WIDE.U32 UR8, UR5, UR40, URZ ;  /* 0x00000028050872a5 */ /* 0x000fe4000f8e00ff */
[----:B------:R-:W-:Y:S02]  /*5590*/  USEL UR11, UR6, UR4, !UP2 ;  /* 0x00000004060b7287 */ /* 0x000fe4000d000000 */
[----:B------:R-:W-:Y:S02]  /*55a0*/  UIADD3 UR8, UPT, UPT, -UR5, URZ, URZ ;  /* 0x000000ff05087290 */ /* 0x000fe4000fffe1ff */
[----:B------:R-:W-:Y:S01]  /*55b0*/  UIADD3 UR10, UPT, UPT, -UR11, URZ, URZ ;  /* 0x000000ff0b0a7290 */ /* 0x000fe2000fffe1ff */
[----:B------:R-:W-:Y:S01]  /*55c0*/  @!UP0 UMOV UR4, UR9 ;  /* 0x0000000900048c82 */ /* 0x000fe20008000000 */
[----:B------:R-:W-:Y:S02]  /*55d0*/  UIADD3 UR9, UPT, UPT, -UR6, URZ, URZ ;  /* 0x000000ff06097290 */ /* 0x000fe4000fffe1ff */
[----:B------:R-:W-:Y:S02]  /*55e0*/  @!UP0 USHF.R.U32.HI UR4, URZ, UR41, UR4 ;  /* 0x00000029ff048299 */ /* 0x000fe40008011604 */
[----:B------:R-:W-:Y:S02]  /*55f0*/  UIMAD UR10, UR42, UR10, UR6 ;  /* 0x0000000a2a0a72a4 */ /* 0x000fe4000f8e0206 */
[----:B------:R-:W-:Y:S04]  /*5600*/  @!UP0 USEL UR4, UR5, UR4, !UP2 ;  /* 0x0000000405048287 */ /* 0x000fe8000d000000 */
[----:B------:R-:W-:Y:S02]  /*5610*/  @!UP0 UIMAD UR10, UR7, UR10, UR4 ;  /* 0x0000000a070a82a4 */ /* 0x000fe4000f8e0204 */
[----:B------:R-:W-:Y:S02]  /*5620*/  @!UP0 UIADD3 UR11, UPT, UPT, UR11, -UR4, URZ ;  /* 0x800000040b0b8290 */ /* 0x000fe4000fffe0ff */
[----:B------:R-:W-:Y:S02]  /*5630*/  UIMAD UR7, UR43, UR8, UR38 ;  /* 0x000000082b0772a4 */ /* 0x000fe4000f8e0226 */
[----:B------:R-:W-:Y:S02]  /*5640*/  @!UP0 UIMAD UR6, UR11, UR42, UR5 ;  /* 0x0000002a0b0682a4 */ /* 0x000fe4000f8e0205 */
[----:B------:R-:W-:Y:S01]  /*5650*/  UIMAD UR4, UR54, UR9, UR37 ;  /* 0x00000009360472a4 */ /* 0x000fe2000f8e0225 */
[----:B------:R-:W-:Y:S02]  /*5660*/  @!UP0 UMOV UR5, UR10 ;  /* 0x0000000a00058c82 */ /* 0x000fe40008000000 */
[----:B------:R-:W-:Y:S02]  /*5670*/  UIMAD UR38, UR5, UR43, UR7 ;  /* 0x0000002b052672a4 */ /* 0x000fe4000f8e0207 */
[----:B------:R-:W-:Y:S11]  /*5680*/  UIMAD UR37, UR6, UR54, UR4 ;  /* 0x00000036062572a4 */ /* 0x000ff6000f8e0204 */
[----:B------:R-:W-:Y:S01]  /*5690*/  @!UPT UIADD3 URZ, UPT, UPT, URZ, URZ, URZ ;  /* 0x000000fffffff290 */ /* 0x000fe2000fffe0ff */
.L_x_92:
[----:B------:R-:W-:Y:S01]  /*56a0*/  UISETP.NE.AND UP0, UPT, UR39, 0x1, UPT ;  /* 0x000000012700788c */ /* 0x000fe2000bf05270 */
[----:B------:R-:W-:Y:S01]  /*56b0*/  IADD3 R87, PT, PT, R87, 0x1, RZ ;  /* 0x0000000157577810 */ /* 0x000fe20007ffe0ff */
[----:B------:R-:W-:Y:S02]  /*56c0*/  USHF.L.U32 UR50, UR16, 0x6, URZ ;  /* 0x0000000610327899 */ /* 0x000fe400080006ff */
[----:B------:R-:W-:Y:S07]  /*56d0*/  USHF.L.U32 UR49, UR20, 0x7, URZ ;  /* 0x0000000714317899 */ /* 0x000fee00080006ff */
[----:B------:R-:W2:Y:S01]  /*56e0*/  @!UP0 LDCU.128 UR12, c[0x0][0xb10] ;  /* 0x00016200ff0c87ac */ /* 0x000ea20008000c00 */
[----:B------:R-:W3:Y:S01]  /*56f0*/  @!UP0 LDCU UR5, c[0x0][0xb0c] ;  /* 0x00016180ff0587ac */ /* 0x000ee20008000800 */
[----:B------:R-:W4:Y:S01]  /*5700*/  @!UP0 LDCU UR10, c[0x0][0xb20] ;  /* 0x00016400ff0a87ac */ /* 0x000f220008000800 */
[----:B--2---:R-:W-:Y:S02]  /*5710*/  UIMAD.WIDE.U32 UR8, UR38, UR12, URZ ;  /* 0x0000000c260872a5 */ /* 0x004fe4000f8e00ff */
[----:B------:R-:W-:Y:S02]  /*5720*/  UIMAD.WIDE.U32 UR6, UR37, UR15, URZ ;  /* 0x0000000f250672a5 */ /* 0x000fe4000f8e00ff */
[----:B------:R-:W-:Y:S03]  /*5730*/  @!UP0 UISETP.NE.AND UP1, UPT, UR14, 0x1, UPT ;  /* 0x000000010e00888c */ /* 0x000fe6000bf25270 */
[----:B------:R-:W-:Y:S01]  /*5740*/  @!UP0 UMOV UR4, UR9 ;  /* 0x0000000900048c82 */ /* 0x000fe20008000000 */
[----:B---3--:R-:W-:Y:S02]  /*5750*/  @!UP0 UISETP.NE.AND UP2, UPT, UR5, 0x1, UPT ;  /* 0x000000010500888c */ /* 0x008fe4000bf45270 */
[----:B------:R-:W-:Y:S01]  /*5760*/  @!UP0 USHF.R.U32.HI UR4, URZ, UR13, UR4 ;  /* 0x0000000dff048299 */ /* 0x000fe20008011604 */
[----:B------:R-:W-:Y:S02]  /*5770*/  @!UP0 UMOV UR6, UR7 ;  /* 0x0000000700068c82 */ /* 0x000fe40008000000 */
[----:B----4-:R-:W-:Y:S02]  /*5780*/  @!UP0 USHF.R.U32.HI UR6, URZ, UR10, UR6 ;  /* 0x0000000aff068299 */ /* 0x010fe40008011606 */
[----:B------:R-:W-:Y:S02]  /*5790*/  @!UP0 USEL UR7, UR38, UR4, !UP2 ;  /* 0x0000000426078287 */ /* 0x000fe4000d000000 */
[----:B------:R-:W-:Y:S04]  /*57a0*/  @!UP0 USEL UR6, UR37, UR6, !UP1 ;  /* 0x0000000625068287 */ /* 0x000fe8000c800000 */
[----:B------:R-:W-:Y:S02]  /*57b0*/  @!UP0 UIADD3 UR4, UPT, UPT, -UR7, UR6, URZ ;  /* 0x0000000607048290 */ /* 0x000fe4000fffe1ff */
[----:B------:R-:W-:Y:S02]  /*57c0*/  @!UP0 UIADD3 UR6, UPT, UPT, UR7, -UR6, URZ ;  /* 0x8000000607068290 */ /* 0x000fe4000fffe0ff */
[----:B------:R-:W-:Y:S02]  /*57d0*/  @!UP0 UIMAD UR38, UR4, UR5, UR38 ;  /* 0x00000005042682a4 */ /* 0x000fe4000f8e0226 */
[----:B------:R-:W-:Y:S02]  /*57e0*/  @!UP0 UIMAD UR37, UR6, UR14, UR37 ;  /* 0x0000000e062582a4 */ /* 0x000fe4000f8e0225 */
[----:B------:R-:W-:Y:S09]  /*57f0*/  ULOP3.LUT UP0, URZ, UR63, 0x1b0, URZ, 0xc0, !UPT ;  /* 0x000001b03fff7892 */ /* 0x000ff2000f80c0ff */
[----:B------:R-:W-:Y:S05]  /*5800*/  BRA.U !UP0, `(.L_x_93) ;  /* 0x0000000108407547 */ /* 0x000fea000b800000 */
[----:B------:R-:W2:Y:S01]  /*5810*/  LDCU.64 UR8, c[0x4][0x80] ;  /* 0x01001000ff0877ac */ /* 0x000ea20008000a00 */
[----:B------:R-:W-:Y:S01]  /*5820*/  MOV R3, 0x0 ;  /* 0x0000000000037802 */ /* 0x000fe20000000f00 */
[----:B------:R-:W-:Y:S02]  /*5830*/  HFMA2 R12, -RZ, RZ, 0, 5.9604644775390625e-08 ;  /* 0x00000001ff0c7431 */ /* 0x000fe400000001ff */
[----:B------:R-:W-:Y:S02]  /*5840*/  IMAD.MOV.U32 R8, RZ, RZ, 0x70 ;  /* 0x00000070ff087424 */ /* 0x000fe400078e00ff */
[----:B------:R-:W-:Y:S01]  /*5850*/  IMAD.MOV.U32 R13, RZ, RZ, RZ ;  /* 0x000000ffff0d7224 */ /* 0x000fe200078e00ff */
[----:B------:R-:W3:Y:S01]  /*5860*/  LDCU.64 UR6, c[0x4][0x88] ;  /* 0x01001100ff0677ac */ /* 0x000ee20008000a00 */
[----:B------:R-:W4:Y:S01]  /*5870*/  LDC.64 R2, c[0x4][R3] ;  /* 0x0100000003027b82 */ /* 0x000f220000000a00 */
[----:B------:R-:W1:Y:S01]  /*5880*/  LDCU.64 UR4, c[0x4][0x8] ;  /* 0x01000100ff0477ac */ /* 0x000e620008000a00 */
[----:B--2---:R-:W-:Y:S01]  /*5890*/  MOV R5, UR9 ;  /* 0x0000000900057c02 */ /* 0x004fe20008000f00 */
[----:B------:R-:W-:Y:S01]  /*58a0*/  IMAD.U32 R4, RZ, RZ, UR8 ;  /* 0x00000008ff047e24 */ /* 0x000fe2000f8e00ff */
[----:B---3--:R-:W-:Y:S01]  /*58b0*/  MOV R7, UR7 ;  /* 0x0000000700077c02 */ /* 0x008fe20008000f00 */
[----:B------:R-:W-:Y:S01]  /*58c0*/  IMAD.U32 R6, RZ, RZ, UR6 ;  /* 0x00000006ff067e24 */ /* 0x000fe2000f8e00ff */
[----:B-1----:R-:W-:Y:S01]  /*58d0*/  MOV R11, UR5 ;  /* 0x00000005000b7c02 */ /* 0x002fe20008000f00 */
[----:B------:R-:W-:Y:S02]  /*58e0*/  IMAD.U32 R10, RZ, RZ, UR4 ;  /* 0x00000004ff0a7e24 */ /* 0x000fe4000f8e00ff */
[----:B------:R-:W-:Y:S07]  /*58f0*/  LEPC R20, `(.L_x_93) ;  /* 0x000000001014794e */ /* 0x000fee0000000000 */
[----:B----45:R-:W-:Y:S05]  /*5900*/  CALL.ABS.NOINC R2 ;  /* 0x0000000002007343 */ /* 0x030fea0003c00000 */
.L_x_93:
[----:B------:R-:W-:Y:S01]  /*5910*/  LOP3.LUT P0, RZ, R94, 0x1b0, RZ, 0xc0, !PT ;  /* 0x000001b05eff7812 */ /* 0x000fe2000780c0ff */
[----:B------:R-:W-:Y:S11]  /*5920*/  BSSY.RECONVERGENT B6, `(.L_x_94) ;  /* 0x0000013000067945 */ /* 0x000ff60003800200 */
[----:B------:R-:W-:Y:S01]  /*5930*/  @!UPT UIADD3 URZ, UPT, UPT, URZ, URZ, URZ ;  /* 0x000000fffffff290 */ /* 0x000fe2000fffe0ff */
[----:B------:R-:W-:Y:S05]  /*5940*/  @!P0 BRA `(.L_x_95) ;  /* 0x0000000000408947 */ /* 0x000fea0003800000 */
        /* <DEDUP_REMOVED lines=16> */
.L_x_95:
[----:B------:R-:W-:Y:S05]  /*5a50*/  BSYNC.RECONVERGENT B6 ;  /* 0x0000000000067941 */ /* 0x000fea0003800200 */
.L_x_94:
[----:B------:R-:W-:Y:S01]  /*5a60*/  R2UR UR4, R86 ;  /* 0x00000000560472ca */ /* 0x000fe200000e0000 */
[----:B------:R-:W-:Y:S01]  /*5a70*/  UISETP.NE.U32.AND UP0, UPT, UR60, URZ, UPT ;  /* 0x000000ff3c00728c */ /* 0x000fe2000bf05070 */
[----:B------:R-:W-:Y:S02]  /*5a80*/  ISETP.NE.U32.AND P4, PT, R82, RZ, PT ;  /* 0x000000ff5200720c */ /* 0x000fe40003f85070 */
[----:B------:R-:W-:Y:S01]  /*5a90*/  ISETP.NE.U32.AND P2, PT, RZ, UR46, PT ;  /* 0x0000002eff007c0c */ /* 0x000fe2000bf45070 */
[----:B------:R-:W-:Y:S01]  /*5aa0*/  UISETP.NE.AND.EX UP1, UPT, UR61, URZ, UPT, UP0 ;  /* 0x000000ff3d00728c */ /* 0x000fe2000bf25300 */
[----:B------:R-:W-:Y:S01]  /*5ab0*/  ISETP.NE.AND.EX P4, PT, R83, RZ, PT, P4 ;  /* 0x000000ff5300720c */ /* 0x000fe20003f85340 */
[----:B------:R-:W-:Y:S01]  /*5ac0*/  UPLOP3.LUT UP0, UPT, UPT, UPT, UPT, 0x40, 0x4 ;  /* 0x000000000004789c */ /* 0x000fe20003f0e870 */
[----:B------:R-:W-:Y:S05]  /*5ad0*/  ISETP.NE.AND.EX P2, PT, RZ, UR47, PT, P2 ;  /* 0x0000002fff007c0c */ /* 0x000fea000bf45320 */
[----:B------:R-:W-:Y:S06]  /*5ae0*/  UISETP.NE.AND UP2, UPT, UR4, URZ, UPT ;  /* 0x000000ff0400728c */ /* 0x000fec000bf45270 */
[----:B------:R-:W-:Y:S05]  /*5af0*/  PLOP3.LUT P1, PT, PT, PT, UP2, 0x80, 0x8 ;  /* 0x000000000008781c */ /* 0x000fea0003f2f028 */
[----:B------:R-:W-:Y:S06]  /*5b00*/  @UP2 UPLOP3.LUT UP0, UPT, UPT, UPT, UP1, 0x80, 0x8 ;  /* 0x000000000008289c */ /* 0x000fec0003f0f010 */
[----:B------:R-:W-:Y:S01]  /*5b10*/  PLOP3.LUT P0, PT, PT, PT, UP0, 0x80, 0x8 ;  /* 0x000000000008781c */ /* 0x000fe20003f0f008 */
[----:B------:R-:W-:Y:S01]  /*5b20*/  @!UPT UIADD3 URZ, UPT, UPT, URZ, URZ, URZ ;  /* 0x000000fffffff290 */ /* 0x000fe2000fffe0ff */
[----:B------:R-:W-:Y:S11]  /*5b30*/  BRA.U !UP1, `(.L_x_96) ;  /* 0x00000001093c7547 */ /* 0x000ff6000b800000 */
[----:B------:R-:W-:Y:S01]  /*5b40*/  UISETP.NE.U32.AND UP0, UPT, UR46, URZ, UPT ;  /* 0x000000ff2e00728c */ /* 0x000fe2000bf05070 */
[----:B-1----:R-:W-:Y:S01]  /*5b50*/  HFMA2 R0, -RZ, RZ, 0, 5.9604644775390625e-08 ;  /* 0x00000001ff007431 */ /* 0x002fe200000001ff */
[----:B------:R-:W1:Y:S01]  /*5b60*/  LDCU.64 UR8, c[0x0][0x358] ;  /* 0x00006b00ff0877ac */ /* 0x000e620008000a00 */
[----:B------:R-:W-:Y:S01]  /*5b70*/  IMAD.MOV.U32 R84, RZ, RZ, 0x1 ;  /* 0x00000001ff547424 */ /* 0x000fe200078e00ff */
[----:B------:R-:W-:Y:S06]  /*5b80*/  UISETP.NE.AND.EX UP0, UPT, UR47, URZ, UPT, UP0 ;  /* 0x000000ff2f00728c */ /* 0x000fec000bf05300 */
[----:B------:R-:W-:Y:S05]  /*5b90*/  PLOP3.LUT P3, PT, PT, PT, UP0, 0x80, 0x8 ;  /* 0x000000000008781c */ /* 0x000fea0003f6f008 */
[----:B------:R-:W2:Y:S01]  /*5ba0*/  @UP0 LDCU.64 UR4, c[0x0][0x888] ;  /* 0x00011100ff0407ac */ /* 0x000ea20008000a00 */
[----:B------:R-:W-:Y:S07]  /*5bb0*/  @UP0 UIMAD UR6, UR36, UR60, URZ ;  /* 0x0000003c240602a4 */ /* 0x000fee000f8e02ff */
[----:B------:R-:W-:Y:S01]  /*5bc0*/  @!P3 PRMT R84, R0, 0x7610, R84 ;  /* 0x000076100054b816 */ /* 0x000fe20000000054 */
[----:B--2---:R-:W-:Y:S06]  /*5bd0*/  @UP0 UIMAD.WIDE UR4, UR6, 0x4, UR4 ;  /* 0x00000004060408a5 */ /* 0x004fec000f8e0204 */
[----:B------:R-:W-:Y:S01]  /*5be0*/  IMAD.U32 R2, RZ, RZ, UR4 ;  /* 0x00000004ff027e24 */ /* 0x000fe2000f8e00ff */
[----:B------:R-:W-:Y:S04]  /*5bf0*/  MOV R3, UR5 ;  /* 0x0000000500037c02 */ /* 0x000fe80008000f00 */
[----:B------:R-:W2:Y:S01]  /*5c00*/  @!UP0 LDCU UR4, c[0x0][0x880] ;  /* 0x00011000ff0487ac */ /* 0x000ea20008000800 */
[----:B-1---5:R3:W5:Y:S02]  /*5c10*/  @P3 LDG.E R41, desc[UR8][R2.64] ;  /* 0x0000000802293981 */ /* 0x022764000c1e1900 */
[----:B--23--:R-:W-:Y:S02]  /*5c20*/  @!P3 IMAD.U32 R41, RZ, RZ, UR4 ;  /* 0x00000004ff29be24 */ /* 0x00cfe4000f8e00ff */
.L_x_96:
[----:B------:R-:W-:Y:S05]  /*5c30*/  @!P4 BRA `(.L_x_97) ;  /* 0x000000000024c947 */ /* 0x000fea0003800000 */
[----:B------:R-:W-:Y:S01]  /*5c40*/  ISETP.NE.U32.AND P3, PT, R80, RZ, PT ;  /* 0x000000ff5000720c */ /* 0x000fe20003f65070 */
[----:B------:R-:W2:Y:S03]  /*5c50*/  LDCU.64 UR4, c[0x0][0x358] ;  /* 0x00006b00ff0477ac */ /* 0x000ea60008000a00 */
[----:B------:R-:W-:Y:S11]  /*5c60*/  ISETP.NE.AND.EX P3, PT, R81, RZ, PT, P3 ;  /* 0x000000ff5100720c */ /* 0x000ff60003f65330 */
[----:B------:R-:W-:Y:S02]  /*5c70*/  @!UPT UIADD3 URZ, UPT, UPT, URZ, URZ, URZ ;  /* 0x000000fffffff290 */ /* 0x000fe4000fffe0ff */
[----:B------:R-:W3:Y:S01]  /*5c80*/  @P3 LDC.64 R2, c[0x0][0x8a8] ;  /* 0x00022a00ff023b82 */ /* 0x000ee20000000a00 */
[----:B-1----:R-:W-:Y:S04]  /*5c90*/  @P3 IMAD R0, R82, UR36, RZ ;  /* 0x0000002452003c24 */ /* 0x002fe8000f8e02ff */
[----:B---3--:R-:W-:Y:S05]  /*5ca0*/  @P3 IMAD.WIDE R2, R0, 0x4, R2 ;  /* 0x0000000400023825 */ /* 0x008fea00078e0202 */
[----:B--2--5:R2:W5:Y:S02]  /*5cb0*/  @P3 LDG.E R38, desc[UR4][R2.64] ;  /* 0x0000000402263981 */ /* 0x024564000c1e1900 */
[----:B--2---:R-:W3:Y:S02]  /*5cc0*/  @!P3 LDC R38, c[0x0][0x8a0] ;  /* 0x00022800ff26bb82 */ /* 0x004ee40000000800 */
.L_x_97:
[----:B-----5:R-:W-:Y:S01]  /*5cd0*/  FSETP.NEU.AND P4, PT, R41, RZ, PT ;  /* 0x000000ff2900720b */ /* 0x020fe20003f8d000 */
[----:B------:R-:W-:Y:S01]  /*5ce0*/  BSSY B1, `(.L_x_98) ;  /* 0x0000042000017945 */ /* 0x000fe20003800000 */
[----:B------:R-:W-:Y:S01]  /*5cf0*/  SEL R5, RZ, 0xffffffff, P2 ;  /* 0xffffffffff057807 */ /* 0x000fe20001000000 */
[----:B------:R-:W-:Y:S01]  /*5d00*/  IMAD.MOV.U32 R102, RZ, RZ, 0x1 ;  /* 0x00000001ff667424 */ /* 0x000fe200078e00ff */
[----:B------:R-:W-:Y:S02]  /*5d10*/  LOP3.LUT P3, RZ, R84, 0xff, RZ, 0xc0, !PT ;  /* 0x000000ff54ff7812 */ /* 0x000fe4000786c0ff */
[----:B------:R-:W-:Y:S02]  /*5d20*/  CS2R R78, SRZ ;  /* 0x00000000004e7805 */ /* 0x000fe4000001ff00 */
[----:B------:R-:W-:Y:S02]  /*5d30*/  @P1 SEL R4, RZ, 0xffffffff, P4 ;  /* 0xffffffffff041807 */ /* 0x000fe40002000000 */
[----:B------:R-:W-:Y:S02]  /*5d40*/  CS2R R76, SRZ ;  /* 0x00000000004c7805 */ /* 0x000fe4000001ff00 */
[----:B------:R-:W-:Y:S02]  /*5d50*/  LEA R2, R90, UR44, 0x3 ;  /* 0x0000002c5a027c11 */ /* 0x000fe4000f8e18ff */
[----:B------:R-:W-:Y:S02]  /*5d60*/  CS2R R74, SRZ ;  /* 0x00000000004a7805 */ /* 0x000fe4000001ff00 */
[----:B------:R-:W-:Y:S02]  /*5d70*/  @P0 SEL R4, R5, R4, !P3 ;  /* 0x0000000405040207 */ /* 0x000fe40005800000 */
[----:B------:R-:W-:Y:S02]  /*5d80*/  CS2R R72, SRZ ;  /* 0x0000000000487805 */ /* 0x000fe4000001ff00 */
[----:B------:R-:W-:Y:S02]  /*5d90*/  LEA R100, R36, UR44, 0x3 ;  /* 0x0000002c24647c11 */ /* 0x000fe4000f8e18ff */
[----:B------:R-:W-:Y:S02]  /*5da0*/  @P1 LOP3.LUT R4, R4, 0x1, RZ, 0xc0, !PT ;  /* 0x0000000104041812 */ /* 0x000fe400078ec0ff */
[----:B------:R-:W-:Y:S02]  /*5db0*/  SHF.L.U32 R3, R92, 0x1f, RZ ;  /* 0x0000001f5c037819 */ /* 0x000fe400000006ff */
[----:B------:R-:W-:Y:S02]  /*5dc0*/  ISETP.NE.U32.OR P6, PT, R4, 0x1, !P1 ;  /* 0x000000010400780c */ /* 0x000fe40004fc5470 */
[----:B------:R-:W-:Y:S02]  /*5dd0*/  PLOP3.LUT P2, PT, PT, PT, UP1, 0x80, 0x8 ;  /* 0x000000000008781c */ /* 0x000fe40003f4f018 */
[C---:B------:R-:W-:Y:S02]  /*5de0*/  LEA.HI R39, R36.reuse, R36, RZ, 0x1 ;  /* 0x0000002424277211 */ /* 0x040fe400078f08ff */
[----:B------:R-:W-:Y:S02]  /*5df0*/  SEL R4, RZ, 0xffffffff, P4 ;  /* 0xffffffffff047807 */ /* 0x000fe40002000000 */
[----:B------:R-:W-:Y:S01]  /*5e00*/  P2R R96, PR, RZ, 0x40 ;  /* 0x00000040ff607803 */ /* 0x000fe20000000000 */
[C---:B-1----:R-:W-:Y:S01]  /*5e10*/  IMAD.SHL.U32 R0, R39.reuse, 0x40, RZ ;  /* 0x0000004027007824 */ /* 0x042fe200078e00ff */
[----:B------:R-:W-:Y:S03]  /*5e20*/  LOP3.LUT R39, R39, 0xffe, RZ, 0xc0, !PT ;  /* 0x00000ffe27277812 */ /* 0x000fe600078ec0ff */
[----:B------:R-:W-:Y:S02]  /*5e30*/  @P6 SHF.L.U32 R7, R89, 0x1f, RZ ;  /* 0x0000001f59076819 */ /* 0x000fe400000006ff */
[----:B------:R-:W-:Y:S01]  /*5e40*/  @P2 SEL R4, R5, R4, !P3 ;  /* 0x0000000405042207 */ /* 0x000fe20005800000 */
[----:B------:R-:W-:Y:S01]  /*5e50*/  IMAD.IADD R39, R36, 0x1, -R39 ;  /* 0x0000000124277824 */ /* 0x000fe200078e0a27 */
[----:B------:R-:W1:Y:S01]  /*5e60*/  @P6 SYNCS.PHASECHK.TRANS64.TRYWAIT P1, [R2+URZ+0x80], R7 ;  /* 0x00008007020065a7 */ /* 0x000e6200080211ff */
[----:B------:R-:W-:Y:S02]  /*5e70*/  LOP3.LUT R0, R0, 0xffffff80, RZ, 0xc0, !PT ;  /* 0xffffff8000007812 */ /* 0x000fe400078ec0ff */
[----:B------:R-:W-:Y:S03]  /*5e80*/  LOP3.LUT R4, R4, 0x1, RZ, 0xc0, !PT ;  /* 0x0000000104047812 */ /* 0x000fe600078ec0ff */
[----:B------:R-:W-:Y:S01]  /*5e90*/  IMAD.IADD R0, R37, 0x1, R0 ;  /* 0x0000000125007824 */ /* 0x000fe200078e0200 */
[----:B------:R-:W-:Y:S03]  /*5ea0*/  ISETP.NE.U32.AND P5, PT, R4, 0x1, PT ;  /* 0x000000010400780c */ /* 0x000fe60003fa5070 */
[----:B------:R-:W-:Y:S01]  /*5eb0*/  IMAD R39, R39, 0x100000, R0 ;  /* 0x0010000027277824 */ /* 0x000fe200078e0200 */
[----:B------:R-:W-:Y:S01]  /*5ec0*/  P2R R103, PR, RZ, 0x20 ;  /* 0x00000020ff677803 */ /* 0x000fe20000000000 */
[----:B------:R2:W4:Y:S01]  /*5ed0*/  SYNCS.PHASECHK.TRANS64.TRYWAIT P0, [R100+URZ+0xd0], R3 ;  /* 0x0000d003640075a7 */ /* 0x00052200080011ff */
[----:B-1----:R-:W-:Y:S01]  /*5ee0*/  @P6 SEL R102, RZ, 0x1, !P1 ;  /* 0x00000001ff666807 */ /* 0x002fe20004800000 */
[----:B--2---:R-:W-:Y:S06]  /*5ef0*/  @!P6 BRA `(.L_x_99) ;  /* 0x000000000080e947 */ /* 0x004fec0003800000 */
[----:B------:R-:W-:Y:S01]  /*5f00*/  @P5 IMAD R6, R90, 0x1000, R71 ;  /* 0x000010005a065824 */ /* 0x000fe200078e0247 */
[----:B------:R-:W1:Y:S01]  /*5f10*/  S2R R0, SR_CgaCtaId ;  /* 0x0000000000007919 */ /* 0x000e620000008800 */
[----:B------:R-:W-:Y:S01]  /*5f20*/  ISETP.NE.AND P1, PT, R102, RZ, PT ;  /* 0x000000ff6600720c */ /* 0x000fe20003f25270 */
[----:B------:R-:W-:Y:S01]  /*5f30*/  BSSY B0, `(.L_x_100) ;  /* 0x000000b000007945 */ /* 0x000fe20003800000 */
[----:B------:R-:W-:Y:S01]  /*5f40*/  @P5 VIADD R4, R6, UR44 ;  /* 0x0000002c06045c36 */ /* 0x000fe20008000000 */
[----:B------:R-:W-:Y:S02]  /*5f50*/  CS2R R74, SRZ ;  /* 0x00000000004a7805 */ /* 0x000fe4000001ff00 */
[----:B------:R-:W-:Y:S02]  /*5f60*/  CS2R R72, SRZ ;  /* 0x0000000000487805 */ /* 0x000fe4000001ff00 */
[----:B------:R-:W-:Y:S01]  /*5f70*/  CS2R R78, SRZ ;  /* 0x00000000004e7805 */ /* 0x000fe2000001ff00 */
[----:B------:R-:W-:Y:S01]  /*5f80*/  @P5 IMAD R4, R93, -0x10, R4 ;  /* 0xfffffff05d045824 */ /* 0x000fe200078e0204 */
[----:B------:R-:W-:Y:S04]  /*5f90*/  CS2R R76, SRZ ;  /* 0x00000000004c7805 */ /* 0x000fe8000001ff00 */
[----:B------:R-:W-:Y:S05]  /*5fa0*/  @P1 BRA `(.L_x_101) ;  /* 0x00000000000c1947 */ /* 0x000fea0003800000 */
[----:B------:R-:W-:Y:S04]  /*5fb0*/  SHF.L.U32 R5, R89, 0x1f, RZ ;  /* 0x0000001f59057819 */ /* 0x000fe800000006ff */
[----:B------:R-:W2:Y:S02]  /*5fc0*/  SYNCS.PHASECHK.TRANS64.TRYWAIT P1, [R2+URZ+0x80], R5 ;  /* 0x00008005020075a7 */ /* 0x000ea400080211ff */
[----:B--2---:R-:W-:Y:S05]  /*5fd0*/  @!P1 BRA `(.L_x_102) ;  /* 0x0000002400549947 */ /* 0x004fea0003800000 */
.L_x_101:
[----:B------:R-:W-:Y:S05]  /*5fe0*/  BSYNC B0 ;  /* 0x0000000000007941 */ /* 0x000fea0003800000 */
.L_x_100:
[----:B------:R-:W-:Y:S01]  /*5ff0*/  ISETP.NE.AND P1, PT, R103, RZ, PT ;  /* 0x000000ff6700720c */ /* 0x000fe20003f25270 */
[----:B--2---:R-:W-:Y:S02]  /*6000*/  VIADD R5, R2, 0x90 ;  /* 0x0000009002057836 */ /* 0x004fe40000000000 */
[----:B------:R-:W-:Y:S03]  /*6010*/  VIADD R90, R90, 0x1 ;  /* 0x000000015a5a7836 */ /* 0x000fe60000000000 */
[----:B-1----:R-:W-:Y:S07]  /*6020*/  PRMT R0, R0, 0x654, R5 ;  /* 0x0000065400007816 */ /* 0x002fee0000000005 */
[----:B------:R1:W2:Y:S04]  /*6030*/  @P1 LDS.128 R72, [R6+UR44+0x200] ;  /* 0x0002002c06481984 */ /* 0x0002a80008000c00 */
[----:B------:R1:W1:Y:S01]  /*6040*/  @P1 LDS.128 R76, [R4+0x210] ;  /* 0x00021000044c1984 */ /* 0x0002620000000c00 */
[C---:B------:R-:W-:Y:S01]  /*6050*/  ISETP.NE.AND P1, PT, R90.reuse, 0x2, PT ;  /* 0x000000025a00780c */ /* 0x040fe20003f25270 */
[----:B------:R-:W-:Y:S01]  /*6060*/  @!PT LDS RZ, [RZ] ;  /* 0x00000000fffff984 */ /* 0x000fe20000000800 */
[----:B------:R-:W-:Y:S01]  /*6070*/  @!PT LDS RZ, [RZ] ;  /* 0x00000000fffff984 */ /* 0x000fe20000000800 */
[----:B------:R-:W-:Y:S01]  /*6080*/  @!PT LDS RZ, [RZ] ;  /* 0x00000000fffff984 */ /* 0x000fe20000000800 */
[----:B------:R-:W-:Y:S01]  /*6090*/  @!PT LDS RZ, [RZ] ;  /* 0x00000000fffff984 */ /* 0x000fe20000000800 */
[----:B------:R5:W-:Y:S06]  /*60a0*/  MEMBAR.ALL.CTA ;  /* 0x0000000000007992 */ /* 0x000bec0000008000 */
[----:B-----5:R-:W5:Y:S01]  /*60b0*/  FENCE.VIEW.ASYNC.S ;  /* 0x00000000000073c6 */ /* 0x020f620000000000 */
[----:B------:R-:W-:Y:S01]  /*60c0*/  SEL R90, R90, RZ, P1 ;  /* 0x000000ff5a5a7207 */ /* 0x000fe20000800000 */
[----:B-----5:R5:W-:Y:S02]  /*60d0*/  SYNCS.ARRIVE.TRANS64.RED.A1T0 RZ, [R0+URZ], RZ ;  /* 0x000000ff00ff79a7 */ /* 0x020be400081004ff */
[----:B-----5:R-:W-:Y:S04]  /*60e0*/  SEL R0, RZ, 0x1, P1 ;  /* 0x00000001ff007807 */ /* 0x020fe80000800000 */
[----:B--2---:R-:W-:Y:S02]  /*60f0*/  LOP3.LUT R89, R89, R0, RZ, 0x3c, !PT ;  /* 0x0000000059597212 */ /* 0x004fe400078e3cff */
.L_x_99:
[----:B------:R-:W-:Y:S05]  /*6100*/  BSYNC B1 ;  /* 0x0000000000017941 */ /* 0x000fea0003800000 */
.L_x_98:
[----:B------:R-:W-:Y:S04]  /*6110*/  SHF.R.U32.HI R0, RZ, 0x15, R39 ;  /* 0x00000015ff007819 */ /* 0x000fe80000011627 */
[----:B------:R-:W-:Y:S01]  /*6120*/  LOP3.LUT P1, RZ, R0, 0x3, R85, 0x48, !PT ;  /* 0x0000000300ff7812 */ /* 0x000fe20007824855 */
[----:B------:R-:W-:Y:S01]  /*6130*/  @!UPT UIADD3 URZ, UPT, UPT, URZ, URZ, URZ ;  /* 0x000000fffffff290 */ /* 0x000fe2000fffe0ff */
[----:B----4-:R-:W-:Y:S11]  /*6140*/  @P0 BRA `(.L_x_103) ;  /* 0x0000000000080947 */ /* 0x010ff60003800000 */
[----:B------:R-:W2:Y:S02]  /*6150*/  SYNCS.PHASECHK.TRANS64.TRYWAIT P0, [R100+URZ+0xd0], R3 ;  /* 0x0000d003640075a7 */ /* 0x000ea400080011ff */
[----:B--2---:R-:W-:Y:S05]  /*6160*/  @!P0 BRA `(.L_x_104) ;  /* 0x0000002400048947 */ /* 0x004fea0003800000 */
.L_x_103:
[----:B------:R-:W-:Y:S05]  /*6170*/  @!P1 BRA `(.L_x_105) ;  /* 0x0000000000409947 */ /* 0x000fea0003800000 */
[----:B------:R-:W4:Y:S01]  /*6180*/  LDCU.64 UR8, c[0x4][0x70] ;  /* 0x01000e00ff0877ac */ /* 0x000f220008000a00 */
[----:B--2---:R-:W-:Y:S01]  /*6190*/  MOV R3, 0x0 ;  /* 0x0000000000037802 */ /* 0x004fe20000000f00 */
[----:B------:R-:W-:Y:S02]  /*61a0*/  HFMA2 R12, -RZ, RZ, 0, 5.9604644775390625e-08 ;  /* 0x00000001ff0c7431 */ /* 0x000fe400000001ff */
[----:B------:R-:W-:Y:S02]  /*61b0*/  IMAD.MOV.U32 R8, RZ, RZ, 0x192 ;  /* 0x00000192ff087424 */ /* 0x000fe400078e00ff */
[----:B------:R-:W-:Y:S01]  /*61c0*/  IMAD.MOV.U32 R13, RZ, RZ, RZ ;  /* 0x000000ffff0d7224 */ /* 0x000fe200078e00ff */
[----:B------:R-:W2:Y:S01]  /*61d0*/  LDCU.64 UR6, c[0x4][0x78] ;  /* 0x01000f00ff0677ac */ /* 0x000ea20008000a00 */
[----:B------:R-:W3:Y:S01]  /*61e0*/  LDC.64 R2, c[0x4][R3] ;  /* 0x0100000003027b82 */ /* 0x000ee20000000a00 */
[----:B------:R-:W5:Y:S01]  /*61f0*/  LDCU.64 UR4, c[0x4][0x10] ;  /* 0x01000200ff0477ac */ /* 0x000f620008000a00 */
[----:B----4-:R-:W-:Y:S01]  /*6200*/  MOV R5, UR9 ;  /* 0x0000000900057c02 */ /* 0x010fe20008000f00 */
[----:B-1----:R-:W-:Y:S01]  /*6210*/  IMAD.U32 R4, RZ, RZ, UR8 ;  /* 0x00000008ff047e24 */ /* 0x002fe2000f8e00ff */
[----:B--2---:R-:W-:Y:S01]  /*6220*/  MOV R7, UR7 ;  /* 0x0000000700077c02 */ /* 0x004fe20008000f00 */
[----:B------:R-:W-:Y:S01]  /*6230*/  IMAD.U32 R6, RZ, RZ, UR6 ;  /* 0x00000006ff067e24 */ /* 0x000fe2000f8e00ff */
[----:B-----5:R-:W-:Y:S01]  /*6240*/  MOV R11, UR5 ;  /* 0x00000005000b7c02 */ /* 0x020fe20008000f00 */
[----:B------:R-:W-:Y:S02]  /*6250*/  IMAD.U32 R10, RZ, RZ, UR4 ;  /* 0x00000004ff0a7e24 */ /* 0x000fe4000f8e00ff */
[----:B------:R-:W-:Y:S07]  /*6260*/  LEPC R20, `(.L_x_105) ;  /* 0x000000001014794e */ /* 0x000fee0000000000 */
[----:B---3--:R-:W-:Y:S05]  /*6270*/  CALL.ABS.NOINC R2 ;  /* 0x0000000002007343 */ /* 0x008fea0003c00000 */
.L_x_105:
[-C--:B------:R-:W-:Y:S01]  /*6280*/  F2FP.F16.E5M2.UNPACK_B R42, R72.reuse ;  /* 0x00000048ff2a723e */ /* 0x080fe200020004ff */
[----:B------:R-:W-:Y:S05]  /*6290*/  WARPSYNC.ALL ;  /* 0x0000000000007948 */ /* 0x000fea0003800000 */
[----:B------:R-:W-:Y:S01]  /*62a0*/  R2UR UR4, R39 ;  /* 0x00000000270472ca */ /* 0x000fe200000e0000 */
[--C-:B------:R-:W-:Y:S01]  /*62b0*/  HADD2.F32 R40, -RZ, R42.reuse.H0_H0 ;  /* 0x2000002aff287230 */ /* 0x100fe20000004100 */
[----:B------:R-:W-:Y:S01]  /*62c0*/  F2FP.F16.E5M2.UNPACK_B R43, R72.H1 ;  /* 0x00000048ff2b723e */ /* 0x000fe200030004ff */
[----:B------:R-:W-:Y:S01]  /*62d0*/  HADD2.F32 R42, -RZ, R42.H1_H1 ;  /* 0x3000002aff2a7230 */ /* 0x000fe20000004100 */
[-C--:B------:R-:W-:Y:S01]  /*62e0*/  F2FP.F16.E5M2.UNPACK_B R45, R73.reuse ;  /* 0x00000049ff2d723e */ /* 0x080fe200020004ff */
[----:B------:R-:W-:Y:S01]  /*62f0*/  BSSY.RECONVERGENT B0, `(.L_x_106) ;  /* 0x0000099000007945 */ /* 0x000fe20003800200 */
[----:B------:R-:W-:Y:S01]  /*6300*/  F2FP.F16.E5M2.UNPACK_B R47, R73.H1 ;  /* 0x00000049ff2f723e */ /* 0x000fe200030004ff */
[--C-:B------:R-:W-:Y:S01]  /*6310*/  HADD2.F32 R44, -RZ, R43.reuse.H0_H0 ;  /* 0x2000002bff2c7230 */ /* 0x100fe20000004100 */
[-C--:B------:R-:W-:Y:S01]  /*6320*/  F2FP.F16.E5M2.UNPACK_B R49, R74.reuse ;  /* 0x0000004aff31723e */ /* 0x080fe200020004ff */
[----:B------:R-:W-:Y:S01]  /*6330*/  HADD2.F32 R46, -RZ, R43.H1_H1 ;  /* 0x3000002bff2e7230 */ /* 0x000fe20000004100 */
[----:B------:R-:W-:Y:S01]  /*6340*/  F2FP.F16.E5M2.UNPACK_B R51, R74.H1 ;  /* 0x0000004aff33723e */ /* 0x000fe200030004ff */
[--C-:B------:R-:W-:Y:S01]  /*6350*/  HADD2.F32 R43, -RZ, R45.reuse.H0_H0 ;  /* 0x2000002dff2b7230 */ /* 0x100fe20000004100 */
[-C--:B------:R-:W-:Y:S01]  /*6360*/  F2FP.F16.E5M2.UNPACK_B R53, R75.reuse ;  /* 0x0000004bff35723e */ /* 0x080fe200020004ff */
[----:B-1----:R-:W-:Y:S01]  /*6370*/  LDTM.16dp32bit_t0_t15.x32 R4, tmem[UR4] ;  /* 0x00000004000479ee */ /* 0x002fe20008a80000 */
[----:B------:R-:W3:Y:S01]  /*6380*/  LDTM.16dp32bit_t16_t31.x32 R4, tmem[UR4+0x20] ;  /* 0x00002004000479ee */ /* 0x000ee20008aa0000 */
[----:B------:R-:W-:Y:S01]  /*6390*/  ISETP.NE.AND P6, PT, R96, RZ, PT ;  /* 0x000000ff6000720c */ /* 0x000fe20003fc5270 */
[----:B------:R-:W-:Y:S01]  /*63a0*/  HADD2.F32 R48, -RZ, R45.H1_H1 ;  /* 0x3000002dff307230 */ /* 0x000fe20000004100 */
[----:B------:R-:W-:Y:S01]  /*63b0*/  IADD3 R109, PT, PT, R71, UR44, RZ ;  /* 0x0000002c476d7c10 */ /* 0x000fe2000fffe0ff */
[----:B------:R-:W-:Y:S01]  /*63c0*/  HADD2.F32 R52, -RZ, R49.H1_H1 ;  /* 0x30000031ff347230 */ /* 0x000fe20000004100 */
[----:B------:R-:W-:Y:S01]  /*63d0*/  SHF.L.U32 R108, R88, 0x4, RZ ;  /* 0x00000004586c7819 */ /* 0x000fe200000006ff */
[----:B------:R-:W-:Y:S01]  /*63e0*/  HADD2.F32 R56, -RZ, R53.H1_H1 ;  /* 0x30000035ff387230 */ /* 0x000fe20000004100 */
[----:B------:R-:W-:Y:S01]  /*63f0*/  F2FP.F16.E5M2.UNPACK_B R55, R75.H1 ;  /* 0x0000004bff37723e */ /* 0x000fe200030004ff */
[--C-:B------:R-:W-:Y:S01]  /*6400*/  HADD2.F32 R45, -RZ, R47.reuse.H0_H0 ;  /* 0x2000002fff2d7230 */ /* 0x100fe20000004100 */
[----:B------:R-:W-:Y:S01]  /*6410*/  IADD3 R101, PT, PT, R109, R108, RZ ;  /* 0x0000006c6d657210 */ /* 0x000fe20007ffe0ff */
[----:B------:R-:W-:Y:S01]  /*6420*/  HADD2.F32 R50, -RZ, R47.H1_H1 ;  /* 0x3000002fff327230 */ /* 0x000fe20000004100 */
[-C--:B------:R-:W-:Y:S01]  /*6430*/  F2FP.F16.E5M2.UNPACK_B R57, R76.reuse ;  /* 0x0000004cff39723e */ /* 0x080fe200020004ff */
[----:B------:R-:W-:Y:S01]  /*6440*/  HADD2.F32 R47, -RZ, R49.H0_H0 ;  /* 0x20000031ff2f7230 */ /* 0x000fe20000004100 */
[----:B------:R-:W-:Y:S01]  /*6450*/  F2FP.F16.E5M2.UNPACK_B R59, R76.H1 ;  /* 0x0000004cff3b723e */ /* 0x000fe200030004ff */
[----:B------:R-:W-:Y:S01]  /*6460*/  HADD2.F32 R49, -RZ, R51.H0_H0 ;  /* 0x20000033ff317230 */ /* 0x000fe20000004100 */
[-C--:B------:R-:W-:Y:S01]  /*6470*/  F2FP.F16.E5M2.UNPACK_B R61, R77.reuse ;  /* 0x0000004dff3d723e */ /* 0x080fe200020004ff */
[----:B------:R-:W-:Y:S01]  /*6480*/  HADD2.F32 R60, -RZ, R57.H1_H1 ;  /* 0x30000039ff3c7230 */ /* 0x000fe20000004100 */
[----:B------:R-:W-:Y:S01]  /*6490*/  F2FP.F16.E5M2.UNPACK_B R63, R77.H1 ;  /* 0x0000004dff3f723e */ /* 0x000fe200030004ff */
[----:B------:R-:W-:Y:S01]  /*64a0*/  HADD2.F32 R54, -RZ, R51.H1_H1 ;  /* 0x30000033ff367230 */ /* 0x000fe20000004100 */
[-C--:B------:R-:W-:Y:S01]  /*64b0*/  F2FP.F16.E5M2.UNPACK_B R65, R78.reuse ;  /* 0x0000004eff41723e */ /* 0x080fe200020004ff */
[----:B------:R-:W-:Y:S01]  /*64c0*/  HADD2.F32 R51, -RZ, R53.H0_H0 ;  /* 0x20000035ff337230 */ /* 0x000fe20000004100 */
[----:B------:R-:W-:Y:S01]  /*64d0*/  F2FP.F16.E5M2.UNPACK_B R67, R78.H1 ;  /* 0x0000004eff43723e */ /* 0x000fe200030004ff */
[----:B------:R-:W-:Y:S01]  /*64e0*/  HADD2.F32 R64, -RZ, R61.H1_H1 ;  /* 0x3000003dff407230 */ /* 0x000fe20000004100 */
[----:B------:R-:W-:Y:S01]  /*64f0*/  ISETP.NE.AND P0, PT, R95, RZ, PT ;  /* 0x000000ff5f00720c */ /* 0x000fe20003f05270 */
[C---:B---3--:R-:W-:Y:S01]  /*6500*/  FMUL R0, R38.reuse, R4 ;  /* 0x0000000426007220 */ /* 0x048fe20000400000 */
[C---:B------:R-:W-:Y:S01]  /*6510*/  FMUL R2, R38.reuse, R5 ;  /* 0x0000000526027220 */ /* 0x040fe20000400000 */
[C---:B------:R-:W-:Y:S01]  /*6520*/  FMUL R4, R38.reuse, R8 ;  /* 0x0000000826047220 */ /* 0x040fe20000400000 */
[C---:B------:R-:W-:Y:S01]  /*6530*/  FMUL R5, R38.reuse, R9 ;  /* 0x0000000926057220 */ /* 0x040fe20000400000 */
[C---:B------:R-:W-:Y:S01]  /*6540*/  FFMA R0, R41.reuse, R40, R0 ;  /* 0x0000002829007223 */ /* 0x040fe20000000000 */
[C---:B------:R-:W-:Y:S01]  /*6550*/  FFMA R2, R41.reuse, R42, R2 ;  /* 0x0000002a29027223 */ /* 0x040fe20000000002 */
[C---:B------:R-:W-:Y:S01]  /*6560*/  FMUL R8, R38.reuse, R12 ;  /* 0x0000000c26087220 */ /* 0x040fe20000400000 */
[C---:B------:R-:W-:Y:S01]  /*6570*/  FMUL R9, R38.reuse, R13 ;  /* 0x0000000d26097220 */ /* 0x040fe20000400000 */
[C---:B------:R-:W-:Y:S01]  /*6580*/  FMUL R12, R38.reuse, R16 ;  /* 0x00000010260c7220 */ /* 0x040fe20000400000 */
[C---:B------:R-:W-:Y:S01]  /*6590*/  FMUL R13, R38.reuse, R17 ;  /* 0x00000011260d7220 */ /* 0x040fe20000400000 */
[C---:B------:R-:W-:Y:S01]  /*65a0*/  FMUL R16, R38.reuse, R20 ;  /* 0x0000001426107220 */ /* 0x040fe20000400000 */
[C---:B------:R-:W-:Y:S01]  /*65b0*/  FMUL R17, R38.reuse, R21 ;  /* 0x0000001526117220 */ /* 0x040fe20000400000 */
[C---:B------:R-:W-:Y:S01]  /*65c0*/  FMUL R20, R38.reuse, R24 ;  /* 0x0000001826147220 */ /* 0x040fe20000400000 */
[C---:B------:R-:W-:Y:S01]  /*65d0*/  FMUL R21, R38.reuse, R25 ;  /* 0x0000001926157220 */ /* 0x040fe20000400000 */
[----:B------:R-:W-:Y:S02]  /*65e0*/  HADD2.F32 R68, -RZ, R65.H1_H1 ;  /* 0x30000041ff447230 */ /* 0x000fe40000004100 */
[C---:B------:R-:W-:Y:S01]  /*65f0*/  FMUL R24, R38.reuse, R28 ;  /* 0x0000001c26187220 */ /* 0x040fe20000400000 */
[C---:B------:R-:W-:Y:S01]  /*6600*/  FMUL R25, R38.reuse, R29 ;  /* 0x0000001d26197220 */ /* 0x040fe20000400000 */
[C---:B------:R-:W-:Y:S01]  /*6610*/  FMUL R28, R38.reuse, R32 ;  /* 0x00000020261c7220 */ /* 0x040fe20000400000 */
[C---:B------:R-:W-:Y:S01]  /*6620*/  FMUL R29, R38.reuse, R33 ;  /* 0x00000021261d7220 */ /* 0x040fe20000400000 */
[C---:B--2---:R-:W-:Y:S01]  /*6630*/  FMUL R3, R38.reuse, R6 ;  /* 0x0000000626037220 */ /* 0x044fe20000400000 */
[C---:B------:R-:W-:Y:S01]  /*6640*/  FMUL R7, R38.reuse, R7 ;  /* 0x0000000726077220 */ /* 0x040fe20000400000 */
[C---:B------:R-:W-:Y:S01]  /*6650*/  FMUL R6, R38.reuse, R10 ;  /* 0x0000000a26067220 */ /* 0x040fe20000400000 */
[C---:B------:R-:W-:Y:S01]  /*6660*/  FMUL R11, R38.reuse, R11 ;  /* 0x0000000b260b7220 */ /* 0x040fe20000400000 */
[C---:B------:R-:W-:Y:S01]  /*6670*/  FFMA R3, R41.reuse, R44, R3 ;  /* 0x0000002c29037223 */ /* 0x040fe20000000003 */
[C---:B------:R-:W-:Y:S01]  /*6680*/  FFMA R7, R41.reuse, R46, R7 ;  /* 0x0000002e29077223 */ /* 0x040fe20000000007 */
[C---:B------:R-:W-:Y:S01]  /*6690*/  FFMA R4, R41.reuse, R43, R4 ;  /* 0x0000002b29047223 */ /* 0x040fe20000000004 */
[----:B------:R-:W-:Y:S01]  /*66a0*/  F2FP.F16.E5M2.UNPACK_B R40, R79 ;  /* 0x0000004fff28723e */ /* 0x000fe200020004ff */
[C---:B------:R-:W-:Y:S01]  /*66b0*/  FFMA R5, R41.reuse, R48, R5 ;  /* 0x0000003029057223 */ /* 0x040fe20000000005 */
[C---:B------:R-:W-:Y:S01]  /*66c0*/  FFMA R6, R41.reuse, R45, R6 ;  /* 0x0000002d29067223 */ /* 0x040fe20000000006 */
[----:B------:R-:W-:Y:S01]  /*66d0*/  F2FP.F16.E5M2.UNPACK_B R42, R79.H1 ;  /* 0x0000004fff2a723e */ /* 0x000fe200030004ff */
[C---:B------:R-:W-:Y:S01]  /*66e0*/  FFMA R11, R41.reuse, R50, R11 ;  /* 0x00000032290b7223 */ /* 0x040fe2000000000b */
[----:B------:R-:W-:Y:S01]  /*66f0*/  FFMA R8, R41, R47, R8 ;  /* 0x0000002f29087223 */ /* 0x000fe20000000008 */
[----:B------:R-:W-:Y:S01]  /*6700*/  F2FP.SATFINITE.E5M2.F32.PACK_AB_MERGE_C R97, R7, R3, RZ ;  /* 0x000000030761723e */ /* 0x000fe200048060ff */
[C---:B------:R-:W-:Y:S01]  /*6710*/  FFMA R9, R41.reuse, R52, R9 ;  /* 0x0000003429097223 */ /* 0x040fe20000000009 */
[----:B------:R-:W-:Y:S01]  /*6720*/  FMUL R10, R38, R14 ;  /* 0x0000000e260a7220 */ /* 0x000fe20000400000 */
[----:B------:R-:W-:Y:S01]  /*6730*/  LEA R109, R90, UR44, 0x3 ;  /* 0x0000002c5a6d7c11 */ /* 0x000fe2000f8e18ff */
[----:B------:R-:W-:Y:S01]  /*6740*/  FMUL R15, R38, R15 ;  /* 0x0000000f260f7220 */ /* 0x000fe20000400000 */
[--C-:B------:R-:W-:Y:S01]  /*6750*/  HADD2.F32 R53, -RZ, R55.reuse.H0_H0 ;  /* 0x20000037ff357230 */ /* 0x100fe20000004100 */
[----:B------:R-:W-:Y:S01]  /*6760*/  F2FP.SATFINITE.E5M2.F32.PACK_AB_MERGE_C R96, R2, R0, R97 ;  /* 0x000000000260723e */ /* 0x000fe20004806061 */
[----:B------:R-:W-:Y:S01]  /*6770*/  FFMA R10, R41, R49, R10 ;  /* 0x00000031290a7223 */ /* 0x000fe2000000000a */
[----:B------:R-:W-:Y:S01]  /*6780*/  F2FP.SATFINITE.E5M2.F32.PACK_AB_MERGE_C R97, R11, R6, RZ ;  /* 0x000000060b61723e */ /* 0x000fe200048060ff */
[C---:B------:R-:W-:Y:S01]  /*6790*/  FFMA R15, R41.reuse, R54, R15 ;  /* 0x00000036290f7223 */ /* 0x040fe2000000000f */
[C---:B------:R-:W-:Y:S01]  /*67a0*/  FFMA R12, R41.reuse, R51, R12 ;  /* 0x00000033290c7223 */ /* 0x040fe2000000000c */
[----:B------:R-:W-:Y:S01]  /*67b0*/  FFMA R13, R41, R56, R13 ;  /* 0x00000038290d7223 */ /* 0x000fe2000000000d */
[----:B------:R-:W-:Y:S01]  /*67c0*/  F2FP.SATFINITE.E5M2.F32.PACK_AB_MERGE_C R97, R5, R4, R97 ;  /* 0x000000040561723e */ /* 0x000fe20004806061 */
[----:B------:R-:W-:Y:S01]  /*67d0*/  HADD2.F32 R58, -RZ, R55.H1_H1 ;  /* 0x30000037ff3a7230 */ /* 0x000fe20000004100 */
[----:B------:R-:W-:Y:S01]  /*67e0*/  F2FP.SATFINITE.E5M2.F32.PACK_AB_MERGE_C R98, R15, R10, RZ ;  /* 0x0000000a0f62723e */ /* 0x000fe200048060ff */
[----:B------:R-:W-:Y:S02]  /*67f0*/  HADD2.F32 R55, -RZ, R57.H0_H0 ;  /* 0x20000039ff377230 */ /* 0x000fe40000004100 */
[C---:B------:R-:W-:Y:S01]  /*6800*/  FMUL R14, R38.reuse, R18 ;  /* 0x00000012260e7220 */ /* 0x040fe20000400000 */
[C---:B------:R-:W-:Y:S01]  /*6810*/  FMUL R19, R38.reuse, R19 ;  /* 0x0000001326137220 */ /* 0x040fe20000400000 */
[--C-:B------:R-:W-:Y:S02]  /*6820*/  HADD2.F32 R57, -RZ, R59.reuse.H0_H0 ;  /* 0x2000003bff397230 */ /* 0x100fe40000004100 */
[C---:B------:R-:W-:Y:S01]  /*6830*/  FMUL R18, R38.reuse, R22 ;  /* 0x0000001626127220 */ /* 0x040fe20000400000 */
[C---:B------:R-:W-:Y:S01]  /*6840*/  FFMA R14, R41.reuse, R53, R14 ;  /* 0x00000035290e7223 */ /* 0x040fe2000000000e */
[----:B------:R-:W-:Y:S02]  /*6850*/  HADD2.F32 R62, -RZ, R59.H1_H1 ;  /* 0x3000003bff3e7230 */ /* 0x000fe40000004100 */
[C---:B------:R-:W-:Y:S01]  /*6860*/  FFMA R19, R41.reuse, R58, R19 ;  /* 0x0000003a29137223 */ /* 0x040fe20000000013 */
[----:B------:R-:W-:Y:S02]  /*6870*/  HADD2.F32 R59, -RZ, R61.H0_H0 ;  /* 0x2000003dff3b7230 */ /* 0x000fe40000004100 */
[C---:B------:R-:W-:Y:S01]  /*6880*/  FMUL R23, R38.reuse, R23 ;  /* 0x0000001726177220 */ /* 0x040fe20000400000 */
[C---:B------:R-:W-:Y:S01]  /*6890*/  FFMA R16, R41.reuse, R55, R16 ;  /* 0x0000003729107223 */ /* 0x040fe20000000010 */
[C---:B------:R-:W-:Y:S01]  /*68a0*/  FFMA R17, R41.reuse, R60, R17 ;  /* 0x0000003c29117223 */ /* 0x040fe20000000011 */
[--C-:B------:R-:W-:Y:S02]  /*68b0*/  HADD2.F32 R61, -RZ, R63.reuse.H0_H0 ;  /* 0x2000003fff3d7230 */ /* 0x100fe40000004100 */
[C---:B------:R-:W-:Y:S01]  /*68c0*/  FFMA R18, R41.reuse, R57, R18 ;  /* 0x0000003929127223 */ /* 0x040fe20000000012 */
[----:B------:R-:W-:Y:S02]  /*68d0*/  HADD2.F32 R66, -RZ, R63.H1_H1 ;  /* 0x3000003fff427230 */ /* 0x000fe40000004100 */
[C---:B------:R-:W-:Y:S01]  /*68e0*/  FMUL R22, R38.reuse, R26 ;  /* 0x0000001a26167220 */ /* 0x040fe20000400000 */
[----:B------:R-:W-:Y:S02]  /*68f0*/  HADD2.F32 R63, -RZ, R65.H0_H0 ;  /* 0x20000041ff3f7230 */ /* 0x000fe40000004100 */
[C---:B------:R-:W-:Y:S01]  /*6900*/  FFMA R23, R41.reuse, R62, R23 ;  /* 0x0000003e29177223 */ /* 0x040fe20000000017 */
[C---:B------:R-:W-:Y:S01]  /*6910*/  FMUL R27, R38.reuse, R27 ;  /* 0x0000001b261b7220 */ /* 0x040fe20000400000 */
[C---:B------:R-:W-:Y:S01]  /*6920*/  FFMA R20, R41.reuse, R59, R20 ;  /* 0x0000003b29147223 */ /* 0x040fe20000000014 */
[C---:B------:R-:W-:Y:S01]  /*6930*/  FFMA R21, R41.reuse, R64, R21 ;  /* 0x0000004029157223 */ /* 0x040fe20000000015 */
[--C-:B------:R-:W-:Y:S02]  /*6940*/  HADD2.F32 R65, -RZ, R67.reuse.H0_H0 ;  /* 0x20000043ff417230 */ /* 0x100fe40000004100 */
[C---:B------:R-:W-:Y:S01]  /*6950*/  FFMA R22, R41.reuse, R61, R22 ;  /* 0x0000003d29167223 */ /* 0x040fe20000000016 */
[----:B------:R-:W-:Y:S02]  /*6960*/  HADD2.F32 R70, -RZ, R67.H1_H1 ;  /* 0x30000043ff467230 */ /* 0x000fe40000004100 */
[C---:B------:R-:W-:Y:S01]  /*6970*/  FMUL R26, R38.reuse, R30 ;  /* 0x0000001e261a7220 */ /* 0x040fe20000400000 */
[--C-:B------:R-:W-:Y:S02]  /*6980*/  HADD2.F32 R67, -RZ, R40.reuse.H0_H0 ;  /* 0x20000028ff437230 */ /* 0x100fe40000004100 */
[C---:B------:R-:W-:Y:S01]  /*6990*/  FFMA R27, R41.reuse, R66, R27 ;  /* 0x00000042291b7223 */ /* 0x040fe2000000001b */
[C---:B------:R-:W-:Y:S01]  /*69a0*/  FMUL R31, R38.reuse, R31 ;  /* 0x0000001f261f7220 */ /* 0x040fe20000400000 */
[C---:B------:R-:W-:Y:S01]  /*69b0*/  FFMA R24, R41.reuse, R63, R24 ;  /* 0x0000003f29187223 */ /* 0x040fe20000000018 */
[----:B------:R-:W-:Y:S02]  /*69c0*/  HADD2.F32 R40, -RZ, R40.H1_H1 ;  /* 0x30000028ff287230 */ /* 0x000fe40000004100 */
[C---:B------:R-:W-:Y:S01]  /*69d0*/  FFMA R25, R41.reuse, R68, R25 ;  /* 0x0000004429197223 */ /* 0x040fe20000000019 */
[--C-:B------:R-:W-:Y:S02]  /*69e0*/  HADD2.F32 R69, -RZ, R42.reuse.H0_H0 ;  /* 0x2000002aff457230 */ /* 0x100fe40000004100 */
[C---:B------:R-:W-:Y:S01]  /*69f0*/  FFMA R26, R41.reuse, R65, R26 ;  /* 0x00000041291a7223 */ /* 0x040fe2000000001a */
[----:B------:R-:W-:Y:S02]  /*6a00*/  HADD2.F32 R42, -RZ, R42.H1_H1 ;  /* 0x3000002aff2a7230 */ /* 0x000fe40000004100 */
[C---:B------:R-:W-:Y:S01]  /*6a10*/  FMUL R30, R38.reuse, R34 ;  /* 0x00000022261e7220 */ /* 0x040fe20000400000 */
[----:B------:R-:W-:Y:S01]  /*6a20*/  FFMA R31, R41, R70, R31 ;  /* 0x00000046291f7223 */ /* 0x000fe2000000001f */
[----:B------:R-:W-:Y:S01]  /*6a30*/  FMUL R35, R38, R35 ;  /* 0x0000002326237220 */ /* 0x000fe20000400000 */
[----:B------:R-:W-:Y:S01]  /*6a40*/  F2FP.SATFINITE.E5M2.F32.PACK_AB_MERGE_C R99, R19, R14, RZ ;  /* 0x0000000e1363723e */ /* 0x000fe200048060ff */
[C---:B------:R-:W-:Y:S01]  /*6a50*/  FFMA R28, R41.reuse, R67, R28 ;  /* 0x00000043291c7223 */ /* 0x040fe2000000001c */
[C---:B------:R-:W-:Y:S01]  /*6a60*/  FFMA R29, R41.reuse, R40, R29 ;  /* 0x00000028291d7223 */ /* 0x040fe2000000001d */
[C---:B------:R-:W-:Y:S01]  /*6a70*/  FFMA R30, R41.reuse, R69, R30 ;  /* 0x00000045291e7223 */ /* 0x040fe2000000001e */
[----:B------:R-:W-:Y:S01]  /*6a80*/  FFMA R35, R41, R42, R35 ;  /* 0x0000002a29237223 */ /* 0x000fe20000000023 */
[----:B------:R-:W-:Y:S02]  /*6a90*/  F2FP.SATFINITE.E5M2.F32.PACK_AB_MERGE_C R98, R9, R8, R98 ;  /* 0x000000080962723e */ /* 0x000fe40004806062 */
[----:B------:R-:W-:Y:S02]  /*6aa0*/  F2FP.SATFINITE.E5M2.F32.PACK_AB_MERGE_C R99, R13, R12, R99 ;  /* 0x0000000c0d63723e */ /* 0x000fe40004806063 */
[----:B------:R-:W-:Y:S02]  /*6ab0*/  F2FP.SATFINITE.E5M2.F32.PACK_AB_MERGE_C R104, R23, R18, RZ ;  /* 0x000000121768723e */ /* 0x000fe400048060ff */
[----:B------:R-:W-:Y:S01]  /*6ac0*/  F2FP.SATFINITE.E5M2.F32.PACK_AB_MERGE_C R105, R27, R22, RZ ;  /* 0x000000161b69723e */ /* 0x000fe200048060ff */
[----:B------:R1:W-:Y:S01]  /*6ad0*/  STS.128 [R71+UR44+0x2200], R96 ;  /* 0x0022006047007988 */ /* 0x0003e20008000c2c */
[----:B------:R-:W-:Y:S02]  /*6ae0*/  F2FP.SATFINITE.E5M2.F32.PACK_AB_MERGE_C R110, R31, R26, RZ ;  /* 0x0000001a1f6e723e */ /* 0x000fe400048060ff */
[----:B------:R-:W-:Y:S02]  /*6af0*/  F2FP.SATFINITE.E5M2.F32.PACK_AB_MERGE_C R111, R35, R30, RZ ;  /* 0x0000001e236f723e */ /* 0x000fe400048060ff */
[----:B------:R-:W-:Y:S02]  /*6b00*/  F2FP.SATFINITE.E5M2.F32.PACK_AB_MERGE_C R104, R17, R16, R104 ;  /* 0x000000101168723e */ /* 0x000fe40004806068 */
[----:B------:R-:W-:Y:S02]  /*6b10*/  F2FP.SATFINITE.E5M2.F32.PACK_AB_MERGE_C R105, R21, R20, R105 ;  /* 0x000000141569723e */ /* 0x000fe40004806069 */
[----:B------:R-:W-:Y:S02]  /*6b20*/  F2FP.SATFINITE.E5M2.F32.PACK_AB_MERGE_C R106, R25, R24, R110 ;  /* 0x00000018196a723e */ /* 0x000fe4000480606e */
[----:B------:R-:W-:Y:S02]  /*6b30*/  F2FP.SATFINITE.E5M2.F32.PACK_AB_MERGE_C R107, R29, R28, R111 ;  /* 0x0000001c1d6b723e */ /* 0x000fe4000480606f */
[----:B------:R-:W-:Y:S03]  /*6b40*/  @P6 SHF.L.U32 R110, R89, 0x1f, RZ ;  /* 0x0000001f596e6819 */ /* 0x000fe600000006ff */
[----:B------:R1:W-:Y:S01]  /*6b50*/  STS.128 [R101+0x2210], R104 ;  /* 0x0022106865007388 */ /* 0x0003e20000000c00 */
[----:B------:R-:W-:Y:S01]  /*6b60*/  @!PT LDS RZ, [RZ] ;  /* 0x00000000fffff984 */ /* 0x000fe20000000800 */
[----:B------:R-:W-:Y:S01]  /*6b70*/  @!PT LDS RZ, [RZ] ;  /* 0x00000000fffff984 */ /* 0x000fe20000000800 */
[----:B------:R-:W-:Y:S01]  /*6b80*/  @!PT LDS RZ, [RZ] ;  /* 0x00000000fffff984 */ /* 0x000fe20000000800 */
[----:B------:R-:W-:Y:S01]  /*6b90*/  @!PT LDS RZ, [RZ] ;  /* 0x00000000fffff984 */ /* 0x000fe20000000800 */
[----:B------:R2:W-:Y:S07]  /*6ba0*/  MEMBAR.ALL.CTA ;  /* 0x0000000000007992 */ /* 0x0005ee0000008000 */
[----:B--2---:R-:W2:Y:S02]  /*6bb0*/  FENCE.VIEW.ASYNC.S ;  /* 0x00000000000073c6 */ /* 0x004ea40000000000 */
[----:B--2---:R-:W-:Y:S06]  /*6bc0*/  BAR.SYNC.DEFER_BLOCKING 0x1, 0x80 ;  /* 0x0042000000007b1d */ /* 0x004fec0000010000 */
[----:B------:R-:W-:Y:S05]  /*6bd0*/  @P0 BRA `(.L_x_107) ;  /* 0x0000000000280947 */ /* 0x000fea0003800000 */
[----:B------:R-:W2:Y:S01]  /*6be0*/  LDCU.64 UR6, c[0x0][0x348] ;  /* 0x00006900ff0677ac */ /* 0x000ea20008000a00 */
[----:B------:R-:W-:Y:S01]  /*6bf0*/  UIADD3 UR4, UPT, UPT, UR44, 0x2200, URZ ;  /* 0x000022002c047890 */ /* 0x000fe2000fffe0ff */
[----:B------:R-:W-:Y:S05]  /*6c00*/  UMOV UR51, UR36 ;  /* 0x0000002400337c82 */ /* 0x000fea0008000000 */
[----:B------:R-:W-:Y:S04]  /*6c10*/  MOV R94, UR4 ;  /* 0x00000004005e7c02 */ /* 0x000fe80008000f00 */
[----:B------:R-:W-:Y:S01]  /*6c20*/  R2UR UR48, R94 ;  /* 0x000000005e3072ca */ /* 0x000fe200000e0000 */
[----:B--2---:R-:W-:Y:S04]  /*6c30*/  UIADD3 UR4, UP0, UPT, UR6, 0x680, URZ ;  /* 0x0000068006047890 */ /* 0x004fe8000ff1e0ff */
[----:B------:R-:W-:Y:S09]  /*6c40*/  UIADD3.X UR5, UPT, UPT, URZ, UR7, URZ, UP0, !UPT ;  /* 0x00000007ff057290 */ /* 0x000ff200087fe4ff */
[----:B------:R2:W-:Y:S01]  /*6c50*/  UTMASTG.3D [UR48], [UR4] ;  /* 0x00000030040073b5 */ /* 0x0005e20008010000 */
[----:B------:R0:W-:Y:S01]  /*6c60*/  UTMACMDFLUSH ;  /* 0x00000000000079b7 */ /* 0x0001e20000000000 */
[----:B--2---:R-:W-:Y:S04]  /*6c70*/  DEPBAR.LE SB0, 0x1 ;  /* 0x000080400000791a */ /* 0x004fe80000000000 */
.L_x_107:
[----:B------:R-:W-:Y:S05]  /*6c80*/  BSYNC.RECONVERGENT B0 ;  /* 0x0000000000007941 */ /* 0x000fea0003800200 */
.L_x_106:
[----:B------:R-:W-:Y:S06]  /*6c90*/  BAR.SYNC.DEFER_BLOCKING 0x1, 0x80 ;  /* 0x0042000000007b1d */ /* 0x000fec0000010000 */
[----:B------:R-:W2:Y:S01]  /*6ca0*/  @P6 SYNCS.PHASECHK.TRANS64.TRYWAIT P0, [R109+URZ+0x80], R110 ;  /* 0x0000806e6d0065a7 */ /* 0x000ea200080011ff */
[----:B------:R-:W-:Y:S01]  /*6cb0*/  BSSY B1, `(.L_x_108) ;  /* 0x0000020000017945 */ /* 0x000fe20003800000 */
[----:B--2---:R-:W-:Y:S03]  /*6cc0*/  @P6 SEL R102, RZ, 0x1, !P0 ;  /* 0x00000001ff666807 */ /* 0x004fe60004000000 */
[----:B------:R-:W-:Y:S05]  /*6cd0*/  @!P6 BRA `(.L_x_109) ;  /* 0x000000000074e947 */ /* 0x000fea0003800000 */
[----:B------:R-:W-:Y:S01]  /*6ce0*/  ISETP.NE.AND P1, PT, R103, RZ, PT ;  /* 0x000000ff6700720c */ /* 0x000fe20003f25270 */
[----:B------:R-:W2:Y:S01]  /*6cf0*/  S2R R0, SR_CgaCtaId ;  /* 0x0000000000007919 */ /* 0x000ea20000008800 */
[----:B------:R-:W-:Y:S01]  /*6d00*/  ISETP.NE.AND P0, PT, R102, RZ, PT ;  /* 0x000000ff6600720c */ /* 0x000fe20003f05270 */
[----:B------:R-:W-:Y:S10]  /*6d10*/  BSSY B0, `(.L_x_110) ;  /* 0x0000008000007945 */ /* 0x000ff40003800000 */
[----:B------:R-:W-:Y:S05]  /*6d20*/  @P1 IMAD R2, R90, 0x1000, R71 ;  /* 0x000010005a021824 */ /* 0x000fea00078e0247 */
[----:B------:R-:W-:Y:S05]  /*6d30*/  @P1 IADD3 R3, PT, PT, R2, UR44, RZ ;  /* 0x0000002c02031c10 */ /* 0x000fea000fffe0ff */
[----:B------:R-:W-:Y:S01]  /*6d40*/  @P1 IMAD.IADD R3, R3, 0x1, R108 ;  /* 0x0000000103031824 */ /* 0x000fe200078e026c */
[----:B------:R-:W-:Y:S06]  /*6d50*/  @P0 BRA `(.L_x_111) ;  /* 0x00000000000c0947 */ /* 0x000fec0003800000 */
[----:B------:R-:W-:Y:S04]  /*6d60*/  SHF.L.U32 R4, R89, 0x1f, RZ ;  /* 0x0000001f59047819 */ /* 0x000fe800000006ff */
[----:B------:R-:W3:Y:S02]  /*6d70*/  SYNCS.PHASECHK.TRANS64.TRYWAIT P0, [R109+URZ+0x80], R4 ;  /* 0x000080046d0075a7 */ /* 0x000ee400080011ff */
[----:B---3--:R-:W-:Y:S05]  /*6d80*/  @!P0 BRA `(.L_x_112) ;  /* 0x0000001800108947 */ /* 0x008fea0003800000 */
.L_x_111:
[----:B------:R-:W-:Y:S05]  /*6d90*/  BSYNC B0 ;  /* 0x0000000000007941 */ /* 0x000fea0003800000 */
.L_x_110:
[----:B------:R-:W-:Y:S01]  /*6da0*/  ISETP.NE.AND P0, PT, R103, RZ, PT ;  /* 0x000000ff6700720c */ /* 0x000fe20003f05270 */
[----:B---3--:R-:W-:Y:S02]  /*6db0*/  VIADD R109, R109, 0x90 ;  /* 0x000000906d6d7836 */ /* 0x008fe40000000000 */
[----:B------:R-:W-:Y:S03]  /*6dc0*/  VIADD R90, R90, 0x1 ;  /* 0x000000015a5a7836 */ /* 0x000fe60000000000 */
[----:B--2---:R-:W-:Y:S07]  /*6dd0*/  PRMT R0, R0, 0x654, R109 ;  /* 0x0000065400007816 */ /* 0x004fee000000006d */
[----:B------:R2:W3:Y:S04]  /*6de0*/  @P0 LDS.128 R72, [R2+UR44+0x200] ;  /* 0x0002002c02480984 */ /* 0x0004e80008000c00 */
[----:B------:R2:W4:Y:S01]  /*6df0*/  @P0 LDS.128 R76, [R3+0x210] ;  /* 0x00021000034c0984 */ /* 0x0005220000000c00 */
        /* <DEDUP_REMOVED lines=10> */
[----:B--23--:R-:W-:Y:S02]  /*6ea0*/  LOP3.LUT R89, R89, R0, RZ, 0x3c, !PT ;  /* 0x0000000059597212 */ /* 0x00cfe400078e3cff */
.L_x_109:
[----:B------:R-:W-:Y:S05]  /*6eb0*/  BSYNC B1 ;  /* 0x0000000000017941 */ /* 0x000fea0003800000 */
.L_x_108:
[----:B------:R-:W-:Y:S05]  /*6ec0*/  VIADD R0, R39, 0x40 ;  /* 0x0000004027007836 */ /* 0x000fea0000000000 */
[----:B------:R-:W-:Y:S04]  /*6ed0*/  SHF.R.U32.HI R0, RZ, 0x15, R0 ;  /* 0x00000015ff007819 */ /* 0x000fe80000011600 */
[----:B------:R-:W-:Y:S11]  /*6ee0*/  LOP3.LUT P0, RZ, R0, 0x3, R85, 0x48, !PT ;  /* 0x0000000300ff7812 */ /* 0x000ff60007804855 */
[----:B------:R-:W-:Y:S02]  /*6ef0*/  @!UPT UIADD3 URZ, UPT, UPT, URZ, URZ, URZ ;  /* 0x000000fffffff290 */ /* 0x000fe4000fffe0ff */
[----:B------:R-:W-:Y:S05]  /*6f00*/  @!P0 BRA `(.L_x_113) ;  /* 0x0000000000408947 */ /* 0x000fea0003800000 */
[----:B------:R-:W2:Y:S01]  /*6f10*/  LDCU.64 UR8, c[0x4][0x70] ;  /* 0x01000e00ff0877ac */ /* 0x000ea20008000a00 */
[----:B------:R-:W-:Y:S01]  /*6f20*/  MOV R3, 0x0 ;  /* 0x0000000000037802 */ /* 0x000fe20000000f00 */
[----:B------:R-:W-:Y:S02]  /*6f30*/  HFMA2 R12, -RZ, RZ, 0, 5.9604644775390625e-08 ;  /* 0x00000001ff0c7431 */ /* 0x000fe400000001ff */
[----:B------:R-:W-:Y:S02]  /*6f40*/  IMAD.MOV.U32 R8, RZ, RZ, 0x192 ;  /* 0x00000192ff087424 */ /* 0x000fe400078e00ff */
[----:B------:R-:W-:Y:S01]  /*6f50*/  IMAD.MOV.U32 R13, RZ, RZ, RZ ;  /* 0x000000ffff0d7224 */ /* 0x000fe200078e00ff */
[----:B------:R-:W3:Y:S01]  /*6f60*/  LDCU.64 UR6, c[0x4][0x78] ;  /* 0x01000f00ff0677ac */ /* 0x000ee20008000a00 */
[----:B------:R-:W1:Y:S01]  /*6f70*/  LDC.64 R2, c[0x4][R3] ;  /* 0x0100000003027b82 */ /* 0x000e620000000a00 */
[----:B------:R-:W5:Y:S01]  /*6f80*/  LDCU.64 UR4, c[0x4][0x10] ;  /* 0x01000200ff0477ac */ /* 0x000f620008000a00 */
[----:B--2---:R-:W-:Y:S01]  /*6f90*/  MOV R5, UR9 ;  /* 0x0000000900057c02 */ /* 0x004fe20008000f00 */
[----:B------:R-:W-:Y:S01]  /*6fa0*/  IMAD.U32 R4, RZ, RZ, UR8 ;  /* 0x00000008ff047e24 */ /* 0x000fe2000f8e00ff */
[----:B---3--:R-:W-:Y:S01]  /*6fb0*/  MOV R7, UR7 ;  /* 0x0000000700077c02 */ /* 0x008fe20008000f00 */
[----:B------:R-:W-:Y:S01]  /*6fc0*/  IMAD.U32 R6, RZ, RZ, UR6 ;  /* 0x00000006ff067e24 */ /* 0x000fe2000f8e00ff */
[----:B-----5:R-:W-:Y:S01]  /*6fd0*/  MOV R11, UR5 ;  /* 0x00000005000b7c02 */ /* 0x020fe20008000f00 */
[----:B------:R-:W-:Y:S02]  /*6fe0*/  IMAD.U32 R10, RZ, RZ, UR4 ;  /* 0x00000004ff0a7e24 */ /* 0x000fe4000f8e00ff */
[----:B------:R-:W-:Y:S07]  /*6ff0*/  LEPC R20, `(.L_x_113) ;  /* 0x000000001014794e */ /* 0x000fee0000000000 */
[----:B-1--4-:R-:W-:Y:S05]  /*7000*/  CALL.ABS.NOINC R2 ;  /* 0x0000000002007343 */ /* 0x012fea0003c00000 */
.L_x_113:
[----:B------:R-:W-:Y:S01]  /*7010*/  ISETP.NE.AND P0, PT, R95, RZ, PT ;  /* 0x000000ff5f00720c */ /* 0x000fe20003f05270 */
[----:B------:R-:W-:Y:S05]  /*7020*/  WARPSYNC.ALL ;  /* 0x0000000000007948 */ /* 0x000fea0003800000 */
[----:B------:R-:W-:Y:S01]  /*7030*/  R2UR UR4, R39 ;  /* 0x00000000270472ca */ /* 0x000fe200000e0000 */
[----:B------:R-:W2:Y:S01]  /*7040*/  S2UR UR6, SR_CgaCtaId ;  /* 0x00000000000679c3 */ /* 0x000ea20000008800 */
[-C--:B------:R-:W-:Y:S01]  /*7050*/  F2FP.F16.E5M2.UNPACK_B R42, R72.reuse ;  /* 0x00000048ff2a723e */ /* 0x080fe200020004ff */
[----:B------:R-:W-:Y:S01]  /*7060*/  BSSY.RECONVERGENT B0, `(.L_x_114) ;  /* 0x000009c000007945 */ /* 0x000fe20003800200 */
[----:B------:R-:W-:Y:S02]  /*7070*/  F2FP.F16.E5M2.UNPACK_B R72, R72.H1 ;  /* 0x00000048ff48723e */ /* 0x000fe400030004ff */
[-C--:B------:R-:W-:Y:S01]  /*7080*/  F2FP.F16.E5M2.UNPACK_B R46, R73.reuse ;  /* 0x00000049ff2e723e */ /* 0x080fe200020004ff */
[--C-:B------:R-:W-:Y:S01]  /*7090*/  HADD2.F32 R40, -RZ, R42.reuse.H0_H0 ;  /* 0x2000002aff287230 */ /* 0x100fe20000004100 */
[----:B------:R-:W-:Y:S01]  /*70a0*/  F2FP.F16.E5M2.UNPACK_B R73, R73.H1 ;  /* 0x00000049ff49723e */ /* 0x000fe200030004ff */
[----:B------:R-:W-:Y:S01]  /*70b0*/  HADD2.F32 R42, -RZ, R42.H1_H1 ;  /* 0x3000002aff2a7230 */ /* 0x000fe20000004100 */
[-C--:B------:R-:W-:Y:S01]  /*70c0*/  F2FP.F16.E5M2.UNPACK_B R50, R74.reuse ;  /* 0x0000004aff32723e */ /* 0x080fe200020004ff */
[----:B------:R-:W-:Y:S01]  /*70d0*/  HADD2.F32 R43, -RZ, R72.H0_H0 ;  /* 0x20000048ff2b7230 */ /* 0x000fe20000004100 */
[----:B------:R-:W-:Y:S01]  /*70e0*/  F2FP.F16.E5M2.UNPACK_B R74, R74.H1 ;  /* 0x0000004aff4a723e */ /* 0x000fe200030004ff */
[----:B------:R-:W-:Y:S01]  /*70f0*/  LDTM.16dp32bit_t0_t15.x32 R4, tmem[UR4+0x40] ;  /* 0x00004004000479ee */ /* 0x000fe20008a80000 */
[----:B------:R-:W3:Y:S01]  /*7100*/  LDTM.16dp32bit_t16_t31.x32 R4, tmem[UR4+0x60] ;  /* 0x00006004000479ee */ /* 0x000ee20008aa0000 */
[----:B------:R-:W-:Y:S01]  /*7110*/  NOP ;  /* 0x0000000000007918 */ /* 0x000fe20000000000 */
[--C-:B------:R-:W-:Y:S01]  /*7120*/  HADD2.F32 R45, -RZ, R46.reuse.H0_H0 ;  /* 0x2000002eff2d7230 */ /* 0x100fe20000004100 */
[----:B------:R-:W-:Y:S01]  /*7130*/  R2UR UR5, R100 ;  /* 0x00000000640572ca */ /* 0x000fe200000e0000 */
[----:B------:R-:W-:Y:S01]  /*7140*/  HADD2.F32 R46, -RZ, R46.H1_H1 ;  /* 0x3000002eff2e7230 */ /* 0x000fe20000004100 */
[----:B------:R-:W-:Y:S01]  /*7150*/  F2FP.F16.E5M2.UNPACK_B R54, R75 ;  /* 0x0000004bff36723e */ /* 0x000fe200020004ff */
[--C-:B------:R-:W-:Y:S01]  /*7160*/  HADD2.F32 R49, -RZ, R50.reuse.H0_H0 ;  /* 0x20000032ff317230 */ /* 0x100fe20000004100 */
[----:B----4-:R-:W-:Y:S01]  /*7170*/  F2FP.F16.E5M2.UNPACK_B R58, R76 ;  /* 0x0000004cff3a723e */ /* 0x010fe200020004ff */
[----:B------:R-:W-:Y:S01]  /*7180*/  HADD2.F32 R50, -RZ, R50.H1_H1 ;  /* 0x30000032ff327230 */ /* 0x000fe20000004100 */
[----:B------:R-:W-:Y:S01]  /*7190*/  F2FP.F16.E5M2.UNPACK_B R62, R77 ;  /* 0x0000004dff3e723e */ /* 0x000fe200020004ff */
[--C-:B------:R-:W-:Y:S01]  /*71a0*/  HADD2.F32 R53, -RZ, R54.reuse.H0_H0 ;  /* 0x20000036ff357230 */ /* 0x100fe20000004100 */
[----:B------:R-:W-:Y:S01]  /*71b0*/  F2FP.F16.E5M2.UNPACK_B R66, R78 ;  /* 0x0000004eff42723e */ /* 0x000fe200020004ff */
[----:B------:R-:W-:Y:S01]  /*71c0*/  HADD2.F32 R54, -RZ, R54.H1_H1 ;  /* 0x30000036ff367230 */ /* 0x000fe20000004100 */
[----:B------:R-:W-:Y:S01]  /*71d0*/  F2FP.F16.E5M2.UNPACK_B R69, R79 ;  /* 0x0000004fff45723e */ /* 0x000fe200020004ff */
[--C-:B------:R-:W-:Y:S01]  /*71e0*/  HADD2.F32 R57, -RZ, R58.reuse.H0_H0 ;  /* 0x2000003aff397230 */ /* 0x100fe20000004100 */
[----:B------:R-:W-:Y:S01]  /*71f0*/  F2FP.F16.E5M2.UNPACK_B R75, R75.H1 ;  /* 0x0000004bff4b723e */ /* 0x000fe200030004ff */
[----:B------:R-:W-:Y:S01]  /*7200*/  UIADD3 UR4, UPT, UPT, UR5, 0xf0, URZ ;  /* 0x000000f005047890 */ /* 0x000fe2000fffe0ff */
[----:B------:R-:W-:Y:S01]  /*7210*/  HADD2.F32 R59, -RZ, R58.H1_H1 ;  /* 0x3000003aff3b7230 */ /* 0x000fe20000004100 */
[----:B------:R-:W-:Y:S01]  /*7220*/  F2FP.F16.E5M2.UNPACK_B R76, R76.H1 ;  /* 0x0000004cff4c723e */ /* 0x000fe200030004ff */
[--C-:B------:R-:W-:Y:S01]  /*7230*/  HADD2.F32 R61, -RZ, R62.reuse.H0_H0 ;  /* 0x2000003eff3d7230 */ /* 0x100fe20000004100 */
[----:B------:R-:W-:Y:S01]  /*7240*/  F2FP.F16.E5M2.UNPACK_B R77, R77.H1 ;  /* 0x0000004dff4d723e */ /* 0x000fe200030004ff */
[----:B------:R-:W-:Y:S01]  /*7250*/  HADD2.F32 R62, -RZ, R62.H1_H1 ;  /* 0x3000003eff3e7230 */ /* 0x000fe20000004100 */
[----:B------:R-:W-:Y:S01]  /*7260*/  F2FP.F16.E5M2.UNPACK_B R78, R78.H1 ;  /* 0x0000004eff4e723e */ /* 0x000fe200030004ff */
[--C-:B------:R-:W-:Y:S01]  /*7270*/  HADD2.F32 R65, -RZ, R66.reuse.H0_H0 ;  /* 0x20000042ff417230 */ /* 0x100fe20000004100 */
[----:B--2---:R-:W-:Y:S01]  /*7280*/  UPRMT UR4, UR6, 0x654, UR4 ;  /* 0x0000065406047896 */ /* 0x004fe20008000004 */
        /* <DEDUP_REMOVED lines=8> */
[----:B------:R-:W-:Y:S01]  /*7310*/  SYNCS.ARRIVE.TRANS64.RED.A1T0 RZ, [UR4], RZ ;  /* 0x000000ffffff79a7 */ /* 0x000fe20008100404 */
        /* <DEDUP_REMOVED lines=15> */
[--C-:B------:R-:W-:Y:S02]  /*7410*/  HADD2.F32 R47, -RZ, R73.reuse.H0_H0 ;  /* 0x20000049ff2f7230 */ /* 0x100fe40000004100 */
[C---:B------:R-:W-:Y:S01]  /*7420*/  FMUL R10, R38.reuse, R10 ;  /* 0x0000000a260a7220 */ /* 0x040fe20000400000 */
[C---:B------:R-:W-:Y:S01]  /*7430*/  FFMA R6, R41.reuse, R43, R6 ;  /* 0x0000002b29067223 */ /* 0x040fe20000000006 */
[----:B------:R-:W-:Y:S02]  /*7440*/  HADD2.F32 R48, -RZ, R73.H1_H1 ;  /* 0x30000049ff307230 */ /* 0x000fe40000004100 */
[C---:B------:R-:W-:Y:S01]  /*7450*/  FFMA R7, R41.reuse, R44, R7 ;  /* 0x0000002c29077223 */ /* 0x040fe20000000007 */
[C---:B------:R-:W-:Y:S01]  /*7460*/  FFMA R8, R41.reuse, R45, R8 ;  /* 0x0000002d29087223 */ /* 0x040fe20000000008 */
[C---:B------:R-:W-:Y:S01]  /*7470*/  FFMA R9, R41.reuse, R46, R9 ;  /* 0x0000002e29097223 */ /* 0x040fe20000000009 */
[----:B------:R-:W-:Y:S01]  /*7480*/  FFMA R10, R41, R47, R10 ;  /* 0x0000002f290a7223 */ /* 0x000fe2000000000a */
[----:B------:R-:W-:Y:S01]  /*7490*/  HADD2.F32 R43, -RZ, R69.H0_H0 ;  /* 0x20000045ff2b7230 */ /* 0x000fe20000004100 */
[----:B-1----:R-:W-:Y:S01]  /*74a0*/  F2FP.SATFINITE.E5M2.F32.PACK_AB_MERGE_C R96, R7, R6, RZ ;  /* 0x000000060760723e */ /* 0x002fe200048060ff */
[C---:B------:R-:W-:Y:S01]  /*74b0*/  FMUL R11, R38.reuse, R11 ;  /* 0x0000000b260b7220 */ /* 0x040fe20000400000 */
[--C-:B------:R-:W-:Y:S02]  /*74c0*/  HADD2.F32 R51, -RZ, R74.reuse.H0_H0 ;  /* 0x2000004aff337230 */ /* 0x100fe40000004100 */
[C---:B------:R-:W-:Y:S01]  /*74d0*/  FMUL R14, R38.reuse, R14 ;  /* 0x0000000e260e7220 */ /* 0x040fe20000400000 */
[----:B------:R-:W-:Y:S01]  /*74e0*/  HADD2.F32 R52, -RZ, R74.H1_H1 ;  /* 0x3000004aff347230 */ /* 0x000fe20000004100 */
[----:B------:R-:W-:Y:S01]  /*74f0*/  F2FP.SATFINITE.E5M2.F32.PACK_AB_MERGE_C R96, R5, R4, R96 ;  /* 0x000000040560723e */ /* 0x000fe20004806060 */
[C---:B------:R-:W-:Y:S01]  /*7500*/  FFMA R11, R41.reuse, R48, R11 ;  /* 0x00000030290b7223 */ /* 0x040fe2000000000b */
[C---:B------:R-:W-:Y:S01]  /*7510*/  FFMA R12, R41.reuse, R49, R12 ;  /* 0x00000031290c7223 */ /* 0x040fe2000000000c */
[C---:B------:R-:W-:Y:S01]  /*7520*/  FFMA R13, R41.reuse, R50, R13 ;  /* 0x00000032290d7223 */ /* 0x040fe2000000000d */
[----:B------:R-:W-:Y:S01]  /*7530*/  FFMA R14, R41, R51, R14 ;  /* 0x00000033290e7223 */ /* 0x000fe2000000000e */
[C---:B------:R-:W-:Y:S01]  /*7540*/  FMUL R15, R38.reuse, R15 ;  /* 0x0000000f260f7220 */ /* 0x040fe20000400000 */
[----:B------:R-:W-:Y:S01]  /*7550*/  F2FP.F16.E5M2.UNPACK_B R79, R79.H1 ;  /* 0x0000004fff4f723e */ /* 0x000fe200030004ff */
[--C-:B------:R-:W-:Y:S01]  /*7560*/  HADD2.F32 R55, -RZ, R75.reuse.H0_H0 ;  /* 0x2000004bff377230 */ /* 0x100fe20000004100 */
[----:B------:R-:W-:Y:S01]  /*7570*/  F2FP.SATFINITE.E5M2.F32.PACK_AB_MERGE_C R97, R11, R10, RZ ;  /* 0x0000000a0b61723e */ /* 0x000fe200048060ff */
[C---:B------:R-:W-:Y:S01]  /*7580*/  FFMA R15, R41.reuse, R52, R15 ;  /* 0x00000034290f7223 */ /* 0x040fe2000000000f */
[C---:B------:R-:W-:Y:S01]  /*7590*/  FFMA R16, R41.reuse, R53, R16 ;  /* 0x0000003529107223 */ /* 0x040fe20000000010 */
[----:B------:R-:W-:Y:S01]  /*75a0*/  FFMA R17, R41, R54, R17 ;  /* 0x0000003629117223 */ /* 0x000fe20000000011 */
[----:B------:R-:W-:Y:S01]  /*75b0*/  F2FP.SATFINITE.E5M2.F32.PACK_AB_MERGE_C R97, R9, R8, R97 ;  /* 0x000000080961723e */ /* 0x000fe20004806061 */
[----:B------:R-:W-:Y:S01]  /*75c0*/  HADD2.F32 R56, -RZ, R75.H1_H1 ;  /* 0x3000004bff387230 */ /* 0x000fe20000004100 */
[----:B------:R-:W-:Y:S01]  /*75d0*/  F2FP.SATFINITE.E5M2.F32.PACK_AB_MERGE_C R98, R15, R14, RZ ;  /* 0x0000000e0f62723e */ /* 0x000fe200048060ff */
[C---:B------:R-:W-:Y:S01]  /*75e0*/  FMUL R18, R38.reuse, R18 ;  /* 0x0000001226127220 */ /* 0x040fe20000400000 */
[C---:B------:R-:W-:Y:S01]  /*75f0*/  FMUL R19, R38.reuse, R19 ;  /* 0x0000001326137220 */ /* 0x040fe20000400000 */
[--C-:B------:R-:W-:Y:S02]  /*7600*/  HADD2.F32 R58, -RZ, R76.reuse.H0_H0 ;  /* 0x2000004cff3a7230 */ /* 0x100fe40000004100 */
[C---:B------:R-:W-:Y:S01]  /*7610*/  FMUL R3, R38.reuse, R22 ;  /* 0x0000001626037220 */ /* 0x040fe20000400000 */
[C---:B------:R-:W-:Y:S01]  /*7620*/  FFMA R18, R41.reuse, R55, R18 ;  /* 0x0000003729127223 */ /* 0x040fe20000000012 */
[----:B------:R-:W-:Y:S02]  /*7630*/  HADD2.F32 R60, -RZ, R76.H1_H1 ;  /* 0x3000004cff3c7230 */ /* 0x000fe40000004100 */
        /* <DEDUP_REMOVED lines=42> */
[----:B------:R-:W-:Y:S03]  /*78e0*/  IADD3 R70, PT, PT, R36, 0x1, RZ ;  /* 0x0000000124467810 */ /* 0x000fe60007ffe0ff */
        /* <DEDUP_REMOVED lines=10> */
[----:B------:R-:W-:Y:S02]  /*7990*/  UIADD3 UR9, UPT, UPT, UR49, 0x40, URZ ;  /* 0x0000004031097890 */ /* 0x000fe4000fffe0ff */
[----:B------:R-:W-:Y:S01]  /*79a0*/  UIADD3 UR8, UPT, UPT, UR44, 0x3200, URZ ;  /* 0x000032002c087890 */ /* 0x000fe2000fffe0ff */
[----:B------:R-:W-:Y:S01]  /*79b0*/  UMOV UR10, UR50 ;  /* 0x00000032000a7c82 */ /* 0x000fe20008000000 */
[----:B------:R-:W-:Y:S01]  /*79c0*/  UMOV UR11, UR36 ;  /* 0x00000024000b7c82 */ /* 0x000fe20008000000 */
[----:B--2---:R-:W-:Y:S04]  /*79d0*/  UIADD3 UR4, UP0, UPT, UR6, 0x680, URZ ;  /* 0x0000068006047890 */ /* 0x004fe8000ff1e0ff */
[----:B------:R-:W-:Y:S09]  /*79e0*/  UIADD3.X UR5, UPT, UPT, URZ, UR7, URZ, UP0, !UPT ;  /* 0x00000007ff057290 */ /* 0x000ff200087fe4ff */
[----:B------:R2:W-:Y:S01]  /*79f0*/  UTMASTG.3D [UR8], [UR4] ;  /* 0x00000008040073b5 */ /* 0x0005e20008010000 */
[----:B------:R0:W-:Y:S01]  /*7a00*/  UTMACMDFLUSH ;  /* 0x00000000000079b7 */ /* 0x0001e20000000000 */
[----:B--2---:R-:W-:Y:S04]  /*7a10*/  DEPBAR.LE SB0, 0x1 ;  /* 0x000080400000791a */ /* 0x004fe80000000000 */
.L_x_115:
[----:B------:R-:W-:Y:S05]  /*7a20*/  BSYNC.RECONVERGENT B0 ;  /* 0x0000000000007941 */ /* 0x000fea0003800200 */
.L_x_114:
[----:B------:R-:W-:Y:S01]  /*7a30*/  BAR.SYNC.DEFER_BLOCKING 0x1, 0x80 ;  /* 0x0042000000007b1d */ /* 0x000fe20000010000 */
[----:B------:R-:W-:Y:S01]  /*7a40*/  ISETP.NE.AND P0, PT, R87, 0x2, PT ;  /* 0x000000025700780c */ /* 0x000fe20003f05270 */
[----:B------:R-:W-:Y:S01]  /*7a50*/  UISETP.NE.AND UP0, UPT, UR45, URZ, UPT ;  /* 0x000000ff2d00728c */ /* 0x000fe2000bf05270 */
[----:B------:R-:W-:Y:S01]  /*7a60*/  ISETP.NE.AND P1, PT, R70, 0x4, PT ;  /* 0x000000044600780c */ /* 0x000fe20003f25270 */
[----:B------:R-:W-:Y:S01]  /*7a70*/  UIADD3 UR20, UPT, UPT, UR37, UR59, URZ ;  /* 0x0000003b25147290 */ /* 0x000fe2000fffe0ff */
[----:B------:R-:W-:Y:S01]  /*7a80*/  SEL R0, RZ, 0x1, P0 ;  /* 0x00000001ff007807 */ /* 0x000fe20000000000 */
[----:B------:R-:W-:Y:S01]  /*7a90*/  UIADD3 UR16, UPT, UPT, UR38, UR62, URZ ;  /* 0x0000003e26107290 */ /* 0x000fe2000fffe0ff */
[----:B------:R-:W-:Y:S02]  /*7aa0*/  SEL R3, RZ, 0x1, P1 ;  /* 0x00000001ff037807 */ /* 0x000fe40000800000 */
[----:B------:R-:W-:Y:S02]  /*7ab0*/  LOP3.LUT R91, R91, R0, RZ, 0x3c, !PT ;  /* 0x000000005b5b7212 */ /* 0x000fe400078e3cff */
[----:B------:R-:W-:Y:S02]  /*7ac0*/  LOP3.LUT R92, R92, R3, RZ, 0x3c, !PT ;  /* 0x000000035c5c7212 */ /* 0x000fe400078e3cff */
[----:B------:R-:W-:Y:S02]  /*7ad0*/  SEL R87, R87, RZ, P0 ;  /* 0x000000ff57577207 */ /* 0x000fe40000000000 */
[----:B------:R-:W-:Y:S01]  /*7ae0*/  SEL R36, R70, RZ, P1 ;  /* 0x000000ff46247207 */ /* 0x000fe20000800000 */
[----:B------:R-:W-:Y:S01]  /*7af0*/  UMOV UR36, UR58 ;  /* 0x0000003a00247c82 */ /* 0x000fe20008000000 */
[----:B------:R-:W-:Y:S05]  /*7b00*/  BRA.U UP0, `(.L_x_116) ;  /* 0xffffffd500987547 */ /* 0x000fea000b83ffff */
[----:B------:R-:W-:Y:S05]  /*7b10*/  EXIT ;  /* 0x000000000000794d */ /* 0x000fea0003800000 */
.L_x_25:
[----:B--2---:R2:W3:Y:S02]  /*7b20*/  SYNCS.PHASECHK.TRANS64.TRYWAIT P0, [R0+URZ+0x120], R3 ;  /* 0x00012003000075a7 */ /* 0x0044e400080011ff */
[----:B---3--:R-:W-:Y:S05]  /*7b30*/  @!P0 NANOSLEEP.SYNCS 0x989680 ;  /* 0x009896800000895d */ /* 0x008fea0003900000 */
[----:B------:R-:W3:Y:S02]  /*7b40*/  @!P0 SYNCS.PHASECHK.TRANS64 P0, [R0+URZ+0x120], R3 ;  /* 0x00012003000085a7 */ /* 0x000ee400080010ff */
[----:B---3--:R-:W-:Y:S05]  /*7b50*/  @!P0 BRA `(.L_x_25) ;  /* 0xfffffffc00f08947 */ /* 0x008fea000383ffff */
[----:B------:R-:W-:Y:S05]  /*7b60*/  BRA `(.L_x_117) ;  /* 0xffffff9c006c7947 */ /* 0x000fea000383ffff */
.L_x_28:
[----:B--2---:R-:W-:-:S07]  /*7b70*/  MOV R0, UR33 ;  /* 0x0000002100007c02 */ /* 0x004fce0008000f00 */
.L_x_118:
[----:B--2---:R2:W3:Y:S02]  /*7b80*/  SYNCS.PHASECHK.TRANS64.TRYWAIT P0, [R0+URZ+0x40], R3 ;  /* 0x00004003000075a7 */ /* 0x0044e400080011ff */
[----:B---3--:R-:W-:Y:S05]  /*7b90*/  @!P0 NANOSLEEP.SYNCS 0x989680 ;  /* 0x009896800000895d */ /* 0x008fea0003900000 */
[----:B------:R-:W3:Y:S02]  /*7ba0*/  @!P0 SYNCS.PHASECHK.TRANS64 P0, [R0+URZ+0x40], R3 ;  /* 0x00004003000085a7 */ /* 0x000ee400080010ff */
[----:B---3--:R-:W-:Y:S05]  /*7bb0*/  @!P0 BRA `(.L_x_118) ;  /* 0xfffffffc00f08947 */ /* 0x008fea000383ffff */
[----:B------:R-:W-:Y:S05]  /*7bc0*/  BRA `(.L_x_27) ;  /* 0xffffff9c00ac7947 */ /* 0x000fea000383ffff */
.L_x_35:
[----:B-1----:R-:W-:-:S07]  /*7bd0*/  MOV R0, UR17 ;  /* 0x0000001100007c02 */ /* 0x002fce0008000f00 */
.L_x_119:
[----:B-1----:R1:W2:Y:S02]  /*7be0*/  SYNCS.PHASECHK.TRANS64.TRYWAIT P0, [R0+URZ+0x40], R3 ;  /* 0x00004003000075a7 */ /* 0x0022a400080011ff */
[----:B--2---:R-:W-:Y:S05]  /*7bf0*/  @!P0 NANOSLEEP.SYNCS 0x989680 ;  /* 0x009896800000895d */ /* 0x004fea0003900000 */
[----:B------:R-:W2:Y:S02]  /*7c00*/  @!P0 SYNCS.PHASECHK.TRANS64 P0, [R0+URZ+0x40], R3 ;  /* 0x00004003000085a7 */ /* 0x000ea400080010ff */
[----:B--2---:R-:W-:Y:S05]  /*7c10*/  @!P0 BRA `(.L_x_119) ;  /* 0xfffffffc00f08947 */ /* 0x004fea000383ffff */
[----:B------:R-:W-:Y:S05]  /*7c20*/  BRA `(.L_x_34) ;  /* 0xffffffa000687947 */ /* 0x000fea000383ffff */
.L_x_40:
[----:B-1----:R1:W2:Y:S02]  /*7c30*/  SYNCS.PHASECHK.TRANS64.TRYWAIT P0, [R3+URZ+0xb0], R0 ;  /* 0x0000b000030075a7 */ /* 0x0022a400080011ff */
[----:B--2---:R-:W-:Y:S05]  /*7c40*/  @!P0 NANOSLEEP.SYNCS 0x989680 ;  /* 0x009896800000895d */ /* 0x004fea0003900000 */
[----:B------:R-:W2:Y:S02]  /*7c50*/  @!P0 SYNCS.PHASECHK.TRANS64 P0, [R3+URZ+0xb0], R0 ;  /* 0x0000b000030085a7 */ /* 0x000ea400080010ff */
[----:B--2---:R-:W-:Y:S05]  /*7c60*/  @!P0 BRA `(.L_x_40) ;  /* 0xfffffffc00f08947 */ /* 0x004fea000383ffff */
[----:B------:R-:W-:Y:S05]  /*7c70*/  BRA `(.L_x_120) ;  /* 0xffffffa400087947 */ /* 0x000fea000383ffff */
.L_x_44:
[----:B-1----:R-:W-:-:S07]  /*7c80*/  MOV R0, UR4 ;  /* 0x0000000400007c02 */ /* 0x002fce0008000f00 */
.L_x_121:
[----:B-1----:R1:W2:Y:S02]  /*7c90*/  SYNCS.PHASECHK.TRANS64.TRYWAIT P0, [R0+URZ], R3 ;  /* 0x00000003000075a7 */ /* 0x0022a400080011ff */
[----:B--2---:R-:W-:Y:S05]  /*7ca0*/  @!P0 NANOSLEEP.SYNCS 0x989680 ;  /* 0x009896800000895d */ /* 0x004fea0003900000 */
[----:B------:R-:W2:Y:S02]  /*7cb0*/  @!P0 SYNCS.PHASECHK.TRANS64 P0, [R0+URZ], R3 ;  /* 0x00000003000085a7 */ /* 0x000ea400080010ff */
[----:B--2---:R-:W-:Y:S05]  /*7cc0*/  @!P0 BRA `(.L_x_121) ;  /* 0xfffffffc00f08947 */ /* 0x004fea000383ffff */
[----:B------:R-:W-:Y:S05]  /*7cd0*/  BRA `(.L_x_122) ;  /* 0xffffffa800ac7947 */ /* 0x000fea000383ffff */
.L_x_45:
[----:B------:R-:W-:-:S07]  /*7ce0*/  MOV R0, UR5 ;  /* 0x0000000500007c02 */ /* 0x000fce0008000f00 */
.L_x_123:
[----:B-1----:R1:W2:Y:S02]  /*7cf0*/  SYNCS.PHASECHK.TRANS64.TRYWAIT P0, [R0+URZ], R3 ;  /* 0x00000003000075a7 */ /* 0x0022a400080011ff */
[----:B--2---:R-:W-:Y:S05]  /*7d00*/  @!P0 NANOSLEEP.SYNCS 0x989680 ;  /* 0x009896800000895d */ /* 0x004fea0003900000 */
[----:B------:R-:W2:Y:S02]  /*7d10*/  @!P0 SYNCS.PHASECHK.TRANS64 P0, [R0+URZ], R3 ;  /* 0x00000003000085a7 */ /* 0x000ea400080010ff */
[----:B--2---:R-:W-:Y:S05]  /*7d20*/  @!P0 BRA `(.L_x_123) ;  /* 0xfffffffc00f08947 */ /* 0x004fea000383ffff */
[----:B------:R-:W-:Y:S05]  /*7d30*/  BRA `(.L_x_124) ;  /* 0xffffffa800b87947 */ /* 0x000fea000383ffff */
.L_x_46:
[----:B------:R-:W-:-:S07]  /*7d40*/  MOV R0, UR5 ;  /* 0x0000000500007c02 */ /* 0x000fce0008000f00 */
.L_x_125:
[----:B-1----:R1:W2:Y:S02]  /*7d50*/  SYNCS.PHASECHK.TRANS64.TRYWAIT P0, [R0+URZ], R3 ;  /* 0x00000003000075a7 */ /* 0x0022a400080011ff */
[----:B--2---:R-:W-:Y:S05]  /*7d60*/  @!P0 NANOSLEEP.SYNCS 0x989680 ;  /* 0x009896800000895d */ /* 0x004fea0003900000 */
[----:B------:R-:W2:Y:S02]  /*7d70*/  @!P0 SYNCS.PHASECHK.TRANS64 P0, [R0+URZ], R3 ;  /* 0x00000003000085a7 */ /* 0x000ea400080010ff */
[----:B--2---:R-:W-:Y:S05]  /*7d80*/  @!P0 BRA `(.L_x_125) ;  /* 0xfffffffc00f08947 */ /* 0x004fea000383ffff */
[----:B------:R-:W-:Y:S05]  /*7d90*/  BRA `(.L_x_126) ;  /* 0xffffffa800c47947 */ /* 0x000fea000383ffff */
.L_x_47:
[----:B------:R-:W-:-:S07]  /*7da0*/  MOV R0, UR5 ;  /* 0x0000000500007c02 */ /* 0x000fce0008000f00 */
.L_x_127:
[----:B-1----:R1:W2:Y:S02]  /*7db0*/  SYNCS.PHASECHK.TRANS64.TRYWAIT P0, [R0+URZ], R3 ;  /* 0x00000003000075a7 */ /* 0x0022a400080011ff */
[----:B--2---:R-:W-:Y:S05]  /*7dc0*/  @!P0 NANOSLEEP.SYNCS 0x989680 ;  /* 0x009896800000895d */ /* 0x004fea0003900000 */
[----:B------:R-:W2:Y:S02]  /*7dd0*/  @!P0 SYNCS.PHASECHK.TRANS64 P0, [R0+URZ], R3 ;  /* 0x00000003000085a7 */ /* 0x000ea400080010ff */
[----:B--2---:R-:W-:Y:S05]  /*7de0*/  @!P0 BRA `(.L_x_127) ;  /* 0xfffffffc00f08947 */ /* 0x004fea000383ffff */
[----:B------:R-:W-:Y:S05]  /*7df0*/  BRA `(.L_x_128) ;  /* 0xffffffa800d07947 */ /* 0x000fea000383ffff */
.L_x_48:
[----:B------:R-:W-:-:S07]  /*7e00*/  MOV R0, UR5 ;  /* 0x0000000500007c02 */ /* 0x000fce0008000f00 */
.L_x_129:
[----:B-1----:R1:W2:Y:S02]  /*7e10*/  SYNCS.PHASECHK.TRANS64.TRYWAIT P0, [R0+URZ], R3 ;  /* 0x00000003000075a7 */ /* 0x0022a400080011ff */
[----:B--2---:R-:W-:Y:S05]  /*7e20*/  @!P0 NANOSLEEP.SYNCS 0x989680 ;  /* 0x009896800000895d */ /* 0x004fea0003900000 */
[----:B------:R-:W2:Y:S02]  /*7e30*/  @!P0 SYNCS.PHASECHK.TRANS64 P0, [R0+URZ], R3 ;  /* 0x00000003000085a7 */ /* 0x000ea400080010ff */
[----:B--2---:R-:W-:Y:S05]  /*7e40*/  @!P0 BRA `(.L_x_129) ;  /* 0xfffffffc00f08947 */ /* 0x004fea000383ffff */
[----:B------:R-:W-:Y:S05]  /*7e50*/  BRA `(.L_x_130) ;  /* 0xffffffa800dc7947 */ /* 0x000fea000383ffff */
.L_x_49:
[----:B------:R-:W-:-:S07]  /*7e60*/  MOV R0, UR5 ;  /* 0x0000000500007c02 */ /* 0x000fce0008000f00 */
.L_x_131:
[----:B-1----:R1:W2:Y:S02]  /*7e70*/  SYNCS.PHASECHK.TRANS64.TRYWAIT P0, [R0+URZ], R3 ;  /* 0x00000003000075a7 */ /* 0x0022a400080011ff */
[----:B--2---:R-:W-:Y:S05]  /*7e80*/  @!P0 NANOSLEEP.SYNCS 0x989680 ;  /* 0x009896800000895d */ /* 0x004fea0003900000 */
[----:B------:R-:W2:Y:S02]  /*7e90*/  @!P0 SYNCS.PHASECHK.TRANS64 P0, [R0+URZ], R3 ;  /* 0x00000003000085a7 */ /* 0x000ea400080010ff */
[----:B--2---:R-:W-:Y:S05]  /*7ea0*/  @!P0 BRA `(.L_x_131) ;  /* 0xfffffffc00f08947 */ /* 0x004fea000383ffff */
[----:B------:R-:W-:Y:S05]  /*7eb0*/  BRA `(.L_x_132) ;  /* 0xffffffa800e87947 */ /* 0x000fea000383ffff */
.L_x_50:
[----:B------:R-:W-:-:S07]  /*7ec0*/  MOV R0, UR5 ;  /* 0x0000000500007c02 */ /* 0x000fce0008000f00 */
.L_x_133:
[----:B-1----:R1:W2:Y:S02]  /*7ed0*/  SYNCS.PHASECHK.TRANS64.TRYWAIT P0, [R0+URZ], R3 ;  /* 0x00000003000075a7 */ /* 0x0022a400080011ff */
[----:B--2---:R-:W-:Y:S05]  /*7ee0*/  @!P0 NANOSLEEP.SYNCS 0x989680 ;  /* 0x009896800000895d */ /* 0x004fea0003900000 */
[----:B------:R-:W2:Y:S02]  /*7ef0*/  @!P0 SYNCS.PHASECHK.TRANS64 P0, [R0+URZ], R3 ;  /* 0x00000003000085a7 */ /* 0x000ea400080010ff */
[----:B--2---:R-:W-:Y:S05]  /*7f00*/  @!P0 BRA `(.L_x_133) ;  /* 0xfffffffc00f08947 */ /* 0x004fea000383ffff */
[----:B------:R-:W-:Y:S05]  /*7f10*/  BRA `(.L_x_134) ;  /* 0xffffffa800f47947 */ /* 0x000fea000383ffff */
.L_x_53:
[----:B-1----:R1:W2:Y:S02]  /*7f20*/  SYNCS.PHASECHK.TRANS64.TRYWAIT P0, [R2+URZ+0x110], R5 ;  /* 0x00011005020075a7 */ /* 0x0022a400080011ff */
[----:B--2---:R-:W-:Y:S05]  /*7f30*/  @!P0 NANOSLEEP.SYNCS 0x989680 ;  /* 0x009896800000895d */ /* 0x004fea0003900000 */
[----:B------:R-:W2:Y:S02]  /*7f40*/  @!P0 SYNCS.PHASECHK.TRANS64 P0, [R2+URZ+0x110], R5 ;  /* 0x00011005020085a7 */ /* 0x000ea400080010ff */
[----:B--2---:R-:W-:Y:S05]  /*7f50*/  @!P0 BRA `(.L_x_53) ;  /* 0xfffffffc00f08947 */ /* 0x004fea000383ffff */
[----:B------:R-:W-:Y:S05]  /*7f60*/  BRA `(.L_x_135) ;  /* 0xffffffac00587947 */ /* 0x000fea000383ffff */
.L_x_54:
[----:B------:R-:W-:-:S07]  /*7f70*/  MOV R2, UR4 ;  /* 0x0000000400027c02 */ /* 0x000fce0008000f00 */
.L_x_136:
[----:B-1----:R1:W2:Y:S02]  /*7f80*/  SYNCS.PHASECHK.TRANS64.TRYWAIT P0, [R2+URZ+0xc0], R5 ;  /* 0x0000c005020075a7 */ /* 0x0022a400080011ff */
[----:B--2---:R-:W-:Y:S05]  /*7f90*/  @!P0 NANOSLEEP.SYNCS 0x989680 ;  /* 0x009896800000895d */ /* 0x004fea0003900000 */
[----:B------:R-:W2:Y:S02]  /*7fa0*/  @!P0 SYNCS.PHASECHK.TRANS64 P0, [R2+URZ+0xc0], R5 ;  /* 0x0000c005020085a7 */ /* 0x000ea400080010ff */
[----:B--2---:R-:W-:Y:S05]  /*7fb0*/  @!P0 BRA `(.L_x_136) ;  /* 0xfffffffc00f08947 */ /* 0x004fea000383ffff */
[----:B------:R-:W-:Y:S05]  /*7fc0*/  BRA `(.L_x_137) ;  /* 0xffffffac00687947 */ /* 0x000fea000383ffff */
.L_x_55:
[----:B-1----:R1:W2:Y:S02]  /*7fd0*/  SYNCS.PHASECHK.TRANS64.TRYWAIT P1, [R2+URZ+0xb0], R5 ;  /* 0x0000b005020075a7 */ /* 0x0022a400080211ff */
[----:B--2---:R-:W-:Y:S05]  /*7fe0*/  @!P1 NANOSLEEP.SYNCS 0x989680 ;  /* 0x009896800000995d */ /* 0x004fea0003900000 */
[----:B------:R-:W2:Y:S02]  /*7ff0*/  @!P1 SYNCS.PHASECHK.TRANS64 P1, [R2+URZ+0xb0], R5 ;  /* 0x0000b005020095a7 */ /* 0x000ea400080210ff */
[----:B--2---:R-:W-:Y:S05]  /*8000*/  @!P1 BRA `(.L_x_55) ;  /* 0xfffffffc00f09947 */ /* 0x004fea000383ffff */
[----:B------:R-:W-:Y:S05]  /*8010*/  BRA `(.L_x_138) ;  /* 0xffffffac00987947 */ /* 0x000fea000383ffff */
.L_x_58:
[----:B------:R-:W-:-:S07]  /*8020*/  MOV R0, UR4 ;  /* 0x0000000400007c02 */ /* 0x000fce0008000f00 */
.L_x_139:
[----:B-1----:R1:W2:Y:S02]  /*8030*/  SYNCS.PHASECHK.TRANS64.TRYWAIT P0, [R0+URZ+0xc0], R3 ;  /* 0x0000c003000075a7 */ /* 0x0022a400080011ff */
[----:B--2---:R-:W-:Y:S05]  /*8040*/  @!P0 NANOSLEEP.SYNCS 0x989680 ;  /* 0x009896800000895d */ /* 0x004fea0003900000 */
[----:B------:R-:W2:Y:S02]  /*8050*/  @!P0 SYNCS.PHASECHK.TRANS64 P0, [R0+URZ+0xc0], R3 ;  /* 0x0000c003000085a7 */ /* 0x000ea400080010ff */
[----:B--2---:R-:W-:Y:S05]  /*8060*/  @!P0 BRA `(.L_x_139) ;  /* 0xfffffffc00f08947 */ /* 0x004fea000383ffff */
[----:B------:R-:W-:Y:S05]  /*8070*/  BRA `(.L_x_57) ;  /* 0xffffffac00ec7947 */ /* 0x000fea000383ffff */
.L_x_65:
[----:B-1----:R1:W2:Y:S02]  /*8080*/  SYNCS.PHASECHK.TRANS64.TRYWAIT P1, [R0+URZ+0xb0], R5 ;  /* 0x0000b005000075a7 */ /* 0x0022a400080211ff */
[----:B--2---:R-:W-:Y:S05]  /*8090*/  @!P1 NANOSLEEP.SYNCS 0x989680 ;  /* 0x009896800000995d */ /* 0x004fea0003900000 */
[----:B------:R-:W2:Y:S02]  /*80a0*/  @!P1 SYNCS.PHASECHK.TRANS64 P1, [R0+URZ+0xb0], R5 ;  /* 0x0000b005000095a7 */ /* 0x000ea400080210ff */
[----:B--2---:R-:W-:Y:S05]  /*80b0*/  @!P1 BRA `(.L_x_65) ;  /* 0xfffffffc00f09947 */ /* 0x004fea000383ffff */
[----:B------:R-:W-:Y:S05]  /*80c0*/  BRA `(.L_x_140) ;  /* 0xffffffb400647947 */ /* 0x000fea000383ffff */
.L_x_66:
[----:B------:R-:W-:-:S07]  /*80d0*/  MOV R3, UR31 ;  /* 0x0000001f00037c02 */ /* 0x000fce0008000f00 */
.L_x_141:
[----:B-1----:R1:W2:Y:S02]  /*80e0*/  SYNCS.PHASECHK.TRANS64.TRYWAIT P0, [R3+URZ+0xf0], R0 ;  /* 0x0000f000030075a7 */ /* 0x0022a400080011ff */
[----:B--2---:R-:W-:Y:S05]  /*80f0*/  @!P0 NANOSLEEP.SYNCS 0x989680 ;  /* 0x009896800000895d */ /* 0x004fea0003900000 */
[----:B------:R-:W2:Y:S02]  /*8100*/  @!P0 SYNCS.PHASECHK.TRANS64 P0, [R3+URZ+0xf0], R0 ;  /* 0x0000f000030085a7 */ /* 0x000ea400080010ff */
[----:B--2---:R-:W-:Y:S05]  /*8110*/  @!P0 BRA `(.L_x_141) ;  /* 0xfffffffc00f08947 */ /* 0x004fea000383ffff */
[----:B------:R-:W-:Y:S05]  /*8120*/  BRA `(.L_x_142) ;  /* 0xffffffb400b47947 */ /* 0x000fea000383ffff */
.L_x_69:
[----:B------:R-:W-:Y:S07]  /*8130*/  MOV R0, UR5 ;  /* 0x0000000500007c02 */ /* 0x000fee0008000f00 */
.L_x_143:
[----:B-1----:R1:W2:Y:S02]  /*8140*/  SYNCS.PHASECHK.TRANS64.TRYWAIT P0, [R0+URZ], R3 ;  /* 0x00000003000075a7 */ /* 0x0022a400080011ff */
[----:B--2---:R-:W-:Y:S05]  /*8150*/  @!P0 NANOSLEEP.SYNCS 0x989680 ;  /* 0x009896800000895d */ /* 0x004fea0003900000 */
[----:B------:R-:W2:Y:S02]  /*8160*/  @!P0 SYNCS.PHASECHK.TRANS64 P0, [R0+URZ], R3 ;  /* 0x00000003000085a7 */ /* 0x000ea400080010ff */
[----:B--2---:R-:W-:Y:S05]  /*8170*/  @!P0 BRA `(.L_x_143) ;  /* 0xfffffffc00f08947 */ /* 0x004fea000383ffff */
[----:B------:R-:W-:Y:S05]  /*8180*/  BRA `(.L_x_68) ;  /* 0xffffffb400d07947 */ /* 0x000fea000383ffff */
.L_x_72:
[----:B------:R-:W-:-:S07]  /*8190*/  MOV R0, UR4 ;  /* 0x0000000400007c02 */ /* 0x000fce0008000f00 */
.L_x_144:
[----:B--2---:R2:W4:Y:S02]  /*81a0*/  SYNCS.PHASECHK.TRANS64.TRYWAIT P0, [R0+URZ], R3 ;  /* 0x00000003000075a7 */ /* 0x00452400080011ff */
[----:B----4-:R-:W-:Y:S05]  /*81b0*/  @!P0 NANOSLEEP.SYNCS 0x989680 ;  /* 0x009896800000895d */ /* 0x010fea0003900000 */
[----:B------:R-:W4:Y:S02]  /*81c0*/  @!P0 SYNCS.PHASECHK.TRANS64 P0, [R0+URZ], R3 ;  /* 0x00000003000085a7 */ /* 0x000f2400080010ff */
[----:B----4-:R-:W-:Y:S05]  /*81d0*/  @!P0 BRA `(.L_x_144) ;  /* 0xfffffffc00f08947 */ /* 0x010fea000383ffff */
[----:B------:R-:W-:Y:S05]  /*81e0*/  BRA `(.L_x_145) ;  /* 0xffffffb800ac7947 */ /* 0x000fea000383ffff */
.L_x_73:
[----:B------:R-:W-:-:S07]  /*81f0*/  MOV R0, UR5 ;  /* 0x0000000500007c02 */ /* 0x000fce0008000f00 */
.L_x_146:
[----:B-1----:R1:W2:Y:S02]  /*8200*/  SYNCS.PHASECHK.TRANS64.TRYWAIT P0, [R0+URZ], R3 ;  /* 0x00000003000075a7 */ /* 0x0022a400080011ff */
[----:B--2---:R-:W-:Y:S05]  /*8210*/  @!P0 NANOSLEEP.SYNCS 0x989680 ;  /* 0x009896800000895d */ /* 0x004fea0003900000 */
[----:B------:R-:W2:Y:S02]  /*8220*/  @!P0 SYNCS.PHASECHK.TRANS64 P0, [R0+URZ], R3 ;  /* 0x00000003000085a7 */ /* 0x000ea400080010ff */
[----:B--2---:R-:W-:Y:S05]  /*8230*/  @!P0 BRA `(.L_x_146) ;  /* 0xfffffffc00f08947 */ /* 0x004fea000383ffff */
[----:B------:R-:W-:Y:S05]  /*8240*/  BRA `(.L_x_147) ;  /* 0xffffffb800b87947 */ /* 0x000fea000383ffff */
.L_x_74:
[----:B------:R-:W-:-:S07]  /*8250*/  MOV R0, UR5 ;  /* 0x0000000500007c02 */ /* 0x000fce0008000f00 */
.L_x_148:
[----:B-1----:R1:W2:Y:S02]  /*8260*/  SYNCS.PHASECHK.TRANS64.TRYWAIT P0, [R0+URZ], R3 ;  /* 0x00000003000075a7 */ /* 0x0022a400080011ff */
[----:B--2---:R-:W-:Y:S05]  /*8270*/  @!P0 NANOSLEEP.SYNCS 0x989680 ;  /* 0x009896800000895d */ /* 0x004fea0003900000 */
[----:B------:R-:W2:Y:S02]  /*8280*/  @!P0 SYNCS.PHASECHK.TRANS64 P0, [R0+URZ], R3 ;  /* 0x00000003000085a7 */ /* 0x000ea400080010ff */
[----:B--2---:R-:W-:Y:S05]  /*8290*/  @!P0 BRA `(.L_x_148) ;  /* 0xfffffffc00f08947 */ /* 0x004fea000383ffff */
[----:B------:R-:W-:Y:S05]  /*82a0*/  BRA `(.L_x_149) ;  /* 0xffffffb800c47947 */ /* 0x000fea000383ffff */
.L_x_75:
[----:B------:R-:W-:-:S07]  /*82b0*/  MOV R0, UR4 ;  /* 0x0000000400007c02 */ /* 0x000fce0008000f00 */
.L_x_150:
[----:B-1----:R1:W2:Y:S02]  /*82c0*/  SYNCS.PHASECHK.TRANS64.TRYWAIT P0, [R0+URZ], R3 ;  /* 0x00000003000075a7 */ /* 0x0022a400080011ff */
[----:B--2---:R-:W-:Y:S05]  /*82d0*/  @!P0 NANOSLEEP.SYNCS 0x989680 ;  /* 0x009896800000895d */ /* 0x004fea0003900000 */
[----:B------:R-:W2:Y:S02]  /*82e0*/  @!P0 SYNCS.PHASECHK.TRANS64 P0, [R0+URZ], R3 ;  /* 0x00000003000085a7 */ /* 0x000ea400080010ff */
[----:B--2---:R-:W-:Y:S05]  /*82f0*/  @!P0 BRA `(.L_x_150) ;  /* 0xfffffffc00f08947 */ /* 0x004fea000383ffff */
[----:B------:R-:W-:Y:S05]  /*8300*/  BRA `(.L_x_151) ;  /* 0xffffffb800d07947 */ /* 0x000fea000383ffff */
.L_x_80:
[----:B--2---:R2:W4:Y:S02]  /*8310*/  SYNCS.PHASECHK.TRANS64.TRYWAIT P0, [R12+URZ+0xb0], R9 ;  /* 0x0000b0090c0075a7 */ /* 0x00452400080011ff */
[----:B----4-:R-:W-:Y:S05]  /*8320*/  @!P0 NANOSLEEP.SYNCS 0x989680 ;  /* 0x009896800000895d */ /* 0x010fea0003900000 */
[----:B------:R-:W4:Y:S02]  /*8330*/  @!P0 SYNCS.PHASECHK.TRANS64 P0, [R12+URZ+0xb0], R9 ;  /* 0x0000b0090c0085a7 */ /* 0x000f2400080010ff */
[----:B----4-:R-:W-:Y:S05]  /*8340*/  @!P0 BRA `(.L_x_80) ;  /* 0xfffffffc00f08947 */ /* 0x010fea000383ffff */
[----:B------:R-:W-:Y:S05]  /*8350*/  BRA `(.L_x_152) ;  /* 0xffffffbc00f07947 */ /* 0x000fea000383ffff */
.L_x_83:
[----:B------:R-:W-:Y:S07]  /*8360*/  MOV R0, UR21 ;  /* 0x0000001500007c02 */ /* 0x000fee0008000f00 */
.L_x_153:
[----:B--2---:R2:W3:Y:S02]  /*8370*/  SYNCS.PHASECHK.TRANS64.TRYWAIT P2, [R0+URZ+0xa8], R11 ;  /* 0x0000a80b000075a7 */ /* 0x0044e400080411ff */
[----:B---3--:R-:W-:Y:S05]  /*8380*/  @!P2 NANOSLEEP.SYNCS 0x989680 ;  /* 0x009896800000a95d */ /* 0x008fea0003900000 */
[----:B------:R-:W3:Y:S02]  /*8390*/  @!P2 SYNCS.PHASECHK.TRANS64 P2, [R0+URZ+0xa8], R11 ;  /* 0x0000a80b0000a5a7 */ /* 0x000ee400080410ff */
[----:B---3--:R-:W-:Y:S05]  /*83a0*/  @!P2 BRA `(.L_x_153) ;  /* 0xfffffffc00f0a947 */ /* 0x008fea000383ffff */
[----:B------:R-:W-:Y:S05]  /*83b0*/  BRA `(.L_x_82) ;  /* 0xffffffc400587947 */ /* 0x000fea000383ffff */
.L_x_86:
[----:B--2---:R-:W-:Y:S07]  /*83c0*/  MOV R0, UR21 ;  /* 0x0000001500007c02 */ /* 0x004fee0008000f00 */
.L_x_154:
[----:B--2---:R2:W3:Y:S02]  /*83d0*/  SYNCS.PHASECHK.TRANS64.TRYWAIT P0, [R0+URZ+0x90], R9 ;  /* 0x00009009000075a7 */ /* 0x0044e400080011ff */
[----:B---3--:R-:W-:Y:S05]  /*83e0*/  @!P0 NANOSLEEP.SYNCS 0x989680 ;  /* 0x009896800000895d */ /* 0x008fea0003900000 */
[----:B------:R-:W3:Y:S02]  /*83f0*/  @!P0 SYNCS.PHASECHK.TRANS64 P0, [R0+URZ+0x90], R9 ;  /* 0x00009009000085a7 */ /* 0x000ee400080010ff */
[----:B---3--:R-:W-:Y:S05]  /*8400*/  @!P0 BRA `(.L_x_154) ;  /* 0xfffffffc00f08947 */ /* 0x008fea000383ffff */
[----:B------:R-:W-:Y:S05]  /*8410*/  BRA `(.L_x_155) ;  /* 0xffffffc400b47947 */ /* 0x000fea000383ffff */
.L_x_87:
[----:B------:R-:W-:Y:S07]  /*8420*/  MOV R0, UR21 ;  /* 0x0000001500007c02 */ /* 0x000fee0008000f00 */
.L_x_156:
[----:B--2---:R2:W3:Y:S02]  /*8430*/  SYNCS.PHASECHK.TRANS64.TRYWAIT P0, [R0+URZ+0x98], R9 ;  /* 0x00009809000075a7 */ /* 0x0044e400080011ff */
[----:B---3--:R-:W-:Y:S05]  /*8440*/  @!P0 NANOSLEEP.SYNCS 0x989680 ;  /* 0x009896800000895d */ /* 0x008fea0003900000 */
[----:B------:R-:W3:Y:S02]  /*8450*/  @!P0 SYNCS.PHASECHK.TRANS64 P0, [R0+URZ+0x98], R9 ;  /* 0x00009809000085a7 */ /* 0x000ee400080010ff */
[----:B---3--:R-:W-:Y:S05]  /*8460*/  @!P0 BRA `(.L_x_156) ;  /* 0xfffffffc00f08947 */ /* 0x008fea000383ffff */
[----:B------:R-:W-:Y:S05]  /*8470*/  BRA `(.L_x_157) ;  /* 0xffffffc400ec7947 */ /* 0x000fea000383ffff */
.L_x_89:
[----:B------:R-:W-:-:S07]  /*8480*/  MOV R0, UR21 ;  /* 0x0000001500007c02 */ /* 0x000fce0008000f00 */
.L_x_158:
[----:B---3--:R3:W4:Y:S02]  /*8490*/  SYNCS.PHASECHK.TRANS64.TRYWAIT P0, [R0+URZ+0x90], R3 ;  /* 0x00009003000075a7 */ /* 0x00872400080011ff */
[----:B----4-:R-:W-:Y:S05]  /*84a0*/  @!P0 NANOSLEEP.SYNCS 0x989680 ;  /* 0x009896800000895d */ /* 0x010fea0003900000 */
[----:B------:R-:W4:Y:S02]  /*84b0*/  @!P0 SYNCS.PHASECHK.TRANS64 P0, [R0+URZ+0x90], R3 ;  /* 0x00009003000085a7 */ /* 0x000f2400080010ff */
[----:B----4-:R-:W-:Y:S05]  /*84c0*/  @!P0 BRA `(.L_x_158) ;  /* 0xfffffffc00f08947 */ /* 0x010fea000383ffff */
[----:B------:R-:W-:Y:S05]  /*84d0*/  BRA `(.L_x_159) ;  /* 0xffffffc8005c7947 */ /* 0x000fea000383ffff */
.L_x_91:
[----:B-1----:R1:W2:Y:S02]  /*84e0*/  SYNCS.PHASECHK.TRANS64.TRYWAIT P0, [R3+URZ+0xb0], R0 ;  /* 0x0000b000030075a7 */ /* 0x0022a400080011ff */
[----:B--2---:R-:W-:Y:S05]  /*84f0*/  @!P0 NANOSLEEP.SYNCS 0x989680 ;  /* 0x009896800000895d */ /* 0x004fea0003900000 */
[----:B------:R-:W2:Y:S02]  /*8500*/  @!P0 SYNCS.PHASECHK.TRANS64 P0, [R3+URZ+0xb0], R0 ;  /* 0x0000b000030085a7 */ /* 0x000ea400080010ff */
[----:B--2---:R-:W-:Y:S05]  /*8510*/  @!P0 BRA `(.L_x_91) ;  /* 0xfffffffc00f08947 */ /* 0x004fea000383ffff */
[----:B------:R-:W-:Y:S05]  /*8520*/  BRA `(.L_x_160) ;  /* 0xffffffcc00247947 */ /* 0x000fea000383ffff */
.L_x_102:
[----:B--2---:R2:W1:Y:S02]  /*8530*/  SYNCS.PHASECHK.TRANS64.TRYWAIT P1, [R2+URZ+0x80], R5 ;  /* 0x00008005020075a7 */ /* 0x00446400080211ff */
[----:B-1----:R-:W-:Y:S05]  /*8540*/  @!P1 NANOSLEEP.SYNCS 0x989680 ;  /* 0x009896800000995d */ /* 0x002fea0003900000 */
[----:B------:R-:W1:Y:S02]  /*8550*/  @!P1 SYNCS.PHASECHK.TRANS64 P1, [R2+URZ+0x80], R5 ;  /* 0x00008005020095a7 */ /* 0x000e6400080210ff */
[----:B-1----:R-:W-:Y:S05]  /*8560*/  @!P1 BRA `(.L_x_102) ;  /* 0xfffffffc00f09947 */ /* 0x002fea000383ffff */
[----:B------:R-:W-:Y:S05]  /*8570*/  BRA `(.L_x_101) ;  /* 0xffffffd800987947 */ /* 0x000fea000383ffff */
.L_x_104:
[----:B--2---:R2:W4:Y:S02]  /*8580*/  SYNCS.PHASECHK.TRANS64.TRYWAIT P0, [R100+URZ+0xd0], R3 ;  /* 0x0000d003640075a7 */ /* 0x00452400080011ff */
[----:B----4-:R-:W-:Y:S05]  /*8590*/  @!P0 NANOSLEEP.SYNCS 0x989680 ;  /* 0x009896800000895d */ /* 0x010fea0003900000 */
[----:B------:R-:W4:Y:S02]  /*85a0*/  @!P0 SYNCS.PHASECHK.TRANS64 P0, [R100+URZ+0xd0], R3 ;  /* 0x0000d003640085a7 */ /* 0x000f2400080010ff */
[----:B----4-:R-:W-:Y:S05]  /*85b0*/  @!P0 BRA `(.L_x_104) ;  /* 0xfffffffc00f08947 */ /* 0x010fea000383ffff */
[----:B------:R-:W-:Y:S05]  /*85c0*/  BRA `(.L_x_103) ;  /* 0xffffffd800e87947 */ /* 0x000fea000383ffff */
.L_x_112:
[----:B---3--:R3:W4:Y:S02]  /*85d0*/  SYNCS.PHASECHK.TRANS64.TRYWAIT P0, [R109+URZ+0x80], R4 ;  /* 0x000080046d0075a7 */ /* 0x00872400080011ff */
[----:B----4-:R-:W-:Y:S05]  /*85e0*/  @!P0 NANOSLEEP.SYNCS 0x989680 ;  /* 0x009896800000895d */ /* 0x010fea0003900000 */
[----:B------:R-:W4:Y:S02]  /*85f0*/  @!P0 SYNCS.PHASECHK.TRANS64 P0, [R109+URZ+0x80], R4 ;  /* 0x000080046d0085a7 */ /* 0x000f2400080010ff */
[----:B----4-:R-:W-:Y:S05]  /*8600*/  @!P0 BRA `(.L_x_112) ;  /* 0xfffffffc00f08947 */ /* 0x010fea000383ffff */
[----:B------:R-:W-:Y:S05]  /*8610*/  BRA `(.L_x_111) ;  /* 0xffffffe400dc7947 */ /* 0x000fea000383ffff */
        .weak           $__internal_0_$__cuda_sm10x_tcgen05_guardrail_trap_col_being_dealloced_not_returned_by_alloc
        .type           $__internal_0_$__cuda_sm10x_tcgen05_guardrail_trap_col_being_dealloced_not_returned_by_alloc,@function
        .size           $__internal_0_$__cuda_sm10x_tcgen05_guardrail_trap_col_being_dealloced_not_returned_by_alloc,($__internal_1_$__cuda_sm10x_tcgen05_guardrail_trap_phase_invalid_during_alloc - $__internal_0_$__cuda_sm10x_tcgen05_guardrail_trap_col_being_dealloced_not_returned_by_alloc)
$__internal_0_$__cuda_sm10x_tcgen05_guardrail_trap_col_being_dealloced_not_returned_by_alloc:
[----:B------:R-:W-:Y:S05]  /*8620*/  BPT.TRAP 0x1 ;  /* 0x000000040000795c */ /* 0x000fea0000300000 */
[----:B------:R-:W-:-:S04]  /*8630*/  HFMA2 R3, -RZ, RZ, 0, 0 ;  /* 0x00000000ff037431 */ /* 0x000fc800000001ff */
[----:B------:R-:W-:Y:S05]  /*8640*/  RET.REL.NODEC R2 `(_ZN7cutlass13device_kernelINS_4gemm6kernel13GemmUniversalIN4cute5tupleIJiiiiEEENS1_10collective13CollectiveMmaINS1_35MainloopSm100TmaUmmaWarpSpecializedILi8ELi2ELi4ENS5_IJNS4_1CILi1EEENSA_ILi2EEESB_EEEEENS5_IJNSA_ILi64EEENSA_ILi128EEESG_EEENS_12float_e5m2_tENS5_IJlSB_lEEESI_SJ_NS4_8TiledMMAINS4_8MMA_AtomIJNS4_10MMA_TraitsINS4_19SM100_MMA_F8F6F4_SSEJSI_SI_fSF_SG_NS4_17integral_constantINS4_4UMMA5MajorELSQ_0EEESR_NSO_INSP_7ScaleInELSS_0EEEST_EEEEEENS4_6LayoutINS5_IJSB_SB_SB_EEENS5_IJNSA_ILi0EEESY_SY_EEEEENS5_IJNS4_10UnderscoreES11_S11_EEEEENS4_23SM90_TMA_LOAD_MULTICASTENS4_14ComposedLayoutINS4_7SwizzleILi3ELi4ELi3EEENS4_18smem_ptr_flag_bitsILi8EEENSW_INS5_IJNSA_ILi8EEESG_EEENS5_IJSG_SB_EEEEEEEvNS4_8identityENS4_13SM90_TMA_LOADES1E_vS1F_EENS_8epilogue10collective18CollectiveEpilogueINS1I_23Sm100TmaWarpSpecializedILi2ELi2ELi32ELb0ELb0EEEJSH_NS5_IJNSW_ISF_SB_EES1N_EEESI_SJ_SI_SJ_NS1I_6fusion15FusionCallbacksIS1M_NS1P_17LinearCombinationISI_fSI_fLNS_15FloatRoundStyleE2EEESH_S1O_JEEENS4_5SM1004TMEM4LOAD26SM100_TMEM_LOAD_16dp32b32xES1G_NS15_INS16_ILi2ELi4ELi3EEES19_NSW_INS5_IJS1A_SF_EEENS5_IJSF_SB_EEEEEEENS4_39AutoVectorizingCopyWithAssumedAlignmentILi128EEENS4_14SM90_TMA_STOREES23_S25_S25_EEEvvEEEEvNT_6ParamsE) ;  /* 0xffffff78026c7950 */ /* 0x000fea0003c3ffff */
        .weak           $__internal_1_$__cuda_sm10x_tcgen05_guardrail_trap_phase_invalid_during_alloc
        .type           $__internal_1_$__cuda_sm10x_tcgen05_guardrail_trap_phase_invalid_during_alloc,@function
        .size           $__internal_1_$__cuda_sm10x_tcgen05_guardrail_trap_phase_invalid_during_alloc,($__internal_2_$__cuda_sm10x_tcgen05_guardrail_trap_unallocated_columns_being_dealloced - $__internal_1_$__cuda_sm10x_tcgen05_guardrail_trap_phase_invalid_during_alloc)
$__internal_1_$__cuda_sm10x_tcgen05_guardrail_trap_phase_invalid_during_alloc:
[----:B------:R-:W-:Y:S05]  /*8650*/  BPT.TRAP 0x1 ;  /* 0x000000040000795c */ /* 0x000fea0000300000 */
[----:B------:R-:W-:-:S04]  /*8660*/  MOV R5, 0x0 ;  /* 0x0000000000057802 */ /* 0x000fc80000000f00 */
[----:B------:R-:W-:Y:S05]  /*8670*/  RET.REL.NODEC R4 `(_ZN7cutlass13device_kernelINS_4gemm6kernel13GemmUniversalIN4cute5tupleIJiiiiEEENS1_10collective13CollectiveMmaINS1_35MainloopSm100TmaUmmaWarpSpecializedILi8ELi2ELi4ENS5_IJNS4_1CILi1EEENSA_ILi2EEESB_EEEEENS5_IJNSA_ILi64EEENSA_ILi128EEESG_EEENS_12float_e5m2_tENS5_IJlSB_lEEESI_SJ_NS4_8TiledMMAINS4_8MMA_AtomIJNS4_10MMA_TraitsINS4_19SM100_MMA_F8F6F4_SSEJSI_SI_fSF_SG_NS4_17integral_constantINS4_4UMMA5MajorELSQ_0EEESR_NSO_INSP_7ScaleInELSS_0EEEST_EEEEEENS4_6LayoutINS5_IJSB_SB_SB_EEENS5_IJNSA_ILi0EEESY_SY_EEEEENS5_IJNS4_10UnderscoreES11_S11_EEEEENS4_23SM90_TMA_LOAD_MULTICASTENS4_14ComposedLayoutINS4_7SwizzleILi3ELi4ELi3EEENS4_18smem_ptr_flag_bitsILi8EEENSW_INS5_IJNSA_ILi8EEESG_EEENS5_IJSG_SB_EEEEEEEvNS4_8identityENS4_13SM90_TMA_LOADES1E_vS1F_EENS_8epilogue10collective18CollectiveEpilogueINS1I_23Sm100TmaWarpSpecializedILi2ELi2ELi32ELb0ELb0EEEJSH_NS5_IJNSW_ISF_SB_EES1N_EEESI_SJ_SI_SJ_NS1I_6fusion15FusionCallbacksIS1M_NS1P_17LinearCombinationISI_fSI_fLNS_15FloatRoundStyleE2EEESH_S1O_JEEENS4_5SM1004TMEM4LOAD26SM100_TMEM_LOAD_16dp32b32xES1G_NS15_INS16_ILi2ELi4ELi3EEES19_NSW_INS5_IJS1A_SF_EEENS5_IJSF_SB_EEEEEEENS4_39AutoVectorizingCopyWithAssumedAlignmentILi128EEENS4_14SM90_TMA_STOREES23_S25_S25_EEEvvEEEEvNT_6ParamsE) ;  /* 0xffffff7804607950 */ /* 0x000fea0003c3ffff */
        .weak           $__internal_2_$__cuda_sm10x_tcgen05_guardrail_trap_unallocated_columns_being_dealloced
        .type           $__internal_2_$__cuda_sm10x_tcgen05_guardrail_trap_unallocated_columns_being_dealloced,@function
        .size           $__internal_2_$__cuda_sm10x_tcgen05_guardrail_trap_unallocated_columns_being_dealloced,(.L_x_162 - $__internal_2_$__cuda_sm10x_tcgen05_guardrail_trap_unallocated_columns_being_dealloced)
$__internal_2_$__cuda_sm10x_tcgen05_guardrail_trap_unallocated_columns_being_dealloced:
[----:B------:R-:W-:Y:S05]  /*8680*/  BPT.TRAP 0x1 ;  /* 0x000000040000795c */ /* 0x000fea0000300000 */
[----:B------:R-:W-:-:S04]  /*8690*/  HFMA2 R3, -RZ, RZ, 0, 0 ;  /* 0x00000000ff037431 */ /* 0x000fc800000001ff */
[----:B------:R-:W-:Y:S05]  /*86a0*/  RET.REL.NODEC R2 `(_ZN7cutlass13device_kernelINS_4gemm6kernel13GemmUniversalIN4cute5tupleIJiiiiEEENS1_10collective13CollectiveMmaINS1_35MainloopSm100TmaUmmaWarpSpecializedILi8ELi2ELi4ENS5_IJNS4_1CILi1EEENSA_ILi2EEESB_EEEEENS5_IJNSA_ILi64EEENSA_ILi128EEESG_EEENS_12float_e5m2_tENS5_IJlSB_lEEESI_SJ_NS4_8TiledMMAINS4_8MMA_AtomIJNS4_10MMA_TraitsINS4_19SM100_MMA_F8F6F4_SSEJSI_SI_fSF_SG_NS4_17integral_constantINS4_4UMMA5MajorELSQ_0EEESR_NSO_INSP_7ScaleInELSS_0EEEST_EEEEEENS4_6LayoutINS5_IJSB_SB_SB_EEENS5_IJNSA_ILi0EEESY_SY_EEEEENS5_IJNS4_10UnderscoreES11_S11_EEEEENS4_23SM90_TMA_LOAD_MULTICASTENS4_14ComposedLayoutINS4_7SwizzleILi3ELi4ELi3EEENS4_18smem_ptr_flag_bitsILi8EEENSW_INS5_IJNSA_ILi8EEESG_EEENS5_IJSG_SB_EEEEEEEvNS4_8identityENS4_13SM90_TMA_LOADES1E_vS1F_EENS_8epilogue10collective18CollectiveEpilogueINS1I_23Sm100TmaWarpSpecializedILi2ELi2ELi32ELb0ELb0EEEJSH_NS5_IJNSW_ISF_SB_EES1N_EEESI_SJ_SI_SJ_NS1I_6fusion15FusionCallbacksIS1M_NS1P_17LinearCombinationISI_fSI_fLNS_15FloatRoundStyleE2EEESH_S1O_JEEENS4_5SM1004TMEM4LOAD26SM100_TMEM_LOAD_16dp32b32xES1G_NS15_INS16_ILi2ELi4ELi3EEES19_NSW_INS5_IJS1A_SF_EEENS5_IJSF_SB_EEEEEEENS4_39AutoVectorizingCopyWithAssumedAlignmentILi128EEENS4_14SM90_TMA_STOREES23_S25_S25_EEEvvEEEEvNT_6ParamsE) ;  /* 0xffffff7802547950 */ /* 0x000fea0003c3ffff */
.L_x_161:
[----:B------:R-:W-:-:S00]  /*86b0*/  BRA `(.L_x_161) ;  /* 0xfffffffc00fc7947 */ /* 0x000fc0000383ffff */
[----:B------:R-:W-:-:S00]  /*86c0*/  NOP ;  /* 0x0000000000007918 */ /* 0x000fc00000000000 */
        /* <DEDUP_REMOVED lines=11> */
.L_x_162:


//--------------------- .nv.global.init           --------------------------
	.section	.nv.global.init,"aw",@progbits
.nv.global.init:
	.type		$str$27,@object
	.size		$str$27,($str$28 - $str$27)
$str$27:
        /*0000*/ 	.byte	0x28, 0x61, 0x64, 0x64, 0x72, 0x65, 0x73, 0x73, 0x20, 0x26, 0x20, 0x6d, 0x61, 0x73, 0x6b, 0x29
        /*0010*/ 	.byte	0x20, 0x3d, 0x3d, 0x20, 0x30, 0x00
	.type		$str$28,@object
	.size		$str$28,($str$26 - $str$28)
$str$28:
        /*0016*/ 	.byte	0x2f, 0x74, 0x6d, 0x70, 0x2f, 0x63, 0x75, 0x74, 0x6c, 0x61, 0x73, 0x73, 0x5f, 0x73, 0x77, 0x65
        /*0026*/ 	.byte	0x65, 0x70, 0x5f, 0x73, 0x72, 0x63, 0x2f, 0x69, 0x6e, 0x63, 0x6c, 0x75, 0x64, 0x65, 0x2f, 0x63
        /*0036*/ 	.byte	0x75, 0x74, 0x65, 0x2f, 0x70, 0x6f, 0x69, 0x6e, 0x74, 0x65, 0x72, 0x5f, 0x66, 0x6c, 0x61, 0x67
        /*0046*/ 	.byte	0x67, 0x65, 0x64, 0x2e, 0x68, 0x70, 0x70, 0x00
	.type		$str$26,@object
	.size		$str$26,($str$25 - $str$26)
$str$26:
        /*004e*/ 	.byte	0x2f, 0x74, 0x6d, 0x70, 0x2f, 0x63, 0x75, 0x74, 0x6c, 0x61, 0x73, 0x73, 0x5f, 0x73, 0x77, 0x65
        /*005e*/ 	.byte	0x65, 0x70, 0x5f, 0x73, 0x72, 0x63, 0x2f, 0x69, 0x6e, 0x63, 0x6c, 0x75, 0x64, 0x65, 0x2f, 0x63
        /*006e*/ 	.byte	0x75, 0x74, 0x65, 0x2f, 0x61, 0x74, 0x6f, 0x6d, 0x2f, 0x63, 0x6f, 0x70, 0x79, 0x5f, 0x74, 0x72
        /*007e*/ 	.byte	0x61, 0x69, 0x74, 0x73, 0x5f, 0x73, 0x6d, 0x31, 0x30, 0x30, 0x2e, 0x68, 0x70, 0x70, 0x00
	.type		$str$25,@object
	.size		$str$25,(__unnamed_1 - $str$25)
$str$25:
        /*008d*/ 	.byte	0x28, 0x28, 0x75, 0x69, 0x6e, 0x74, 0x33, 0x32, 0x5f, 0x74, 0x28, 0x74, 0x68, 0x72, 0x65, 0x61
        /*009d*/ 	.byte	0x64, 0x49, 0x64, 0x78, 0x2e, 0x78, 0x29, 0x20, 0x2f, 0x20, 0x33, 0x32, 0x29, 0x20, 0x25, 0x20
        /*00ad*/ 	.byte	0x34, 0x29, 0x20, 0x3d, 0x3d, 0x20, 0x28, 0x28, 0x28, 0x74, 0x6d, 0x65, 0x6d, 0x5f, 0x61, 0x64
        /*00bd*/ 	.byte	0x64, 0x72, 0x20, 0x3e, 0x3e, 0x20, 0x31, 0x36, 0x29, 0x20, 0x2f, 0x20, 0x33, 0x32, 0x29, 0x20
        /*00cd*/ 	.byte	0x25, 0x20, 0x34, 0x29, 0x00
	.type		__unnamed_1,@object
	.size		__unnamed_1,(__unnamed_2 - __unnamed_1)
__unnamed_1:
        /*00d2*/ 	.byte	0x61, 0x75, 0x74, 0x6f, 0x20, 0x63, 0x75, 0x74, 0x65, 0x3a, 0x3a, 0x61, 0x73, 0x5f, 0x70, 0x6f
        /* <DEDUP_REMOVED lines=24> */
        /*0262*/ 	.byte	0x3c, 0x34, 0x30, 0x39, 0x36, 0x3e, 0x3e, 0x3e, 0x3e, 0x5d, 0x00
	.type		__unnamed_2,@object
	.size		__unnamed_2,(.L_2 - __unnamed_2)
__unnamed_2:
        /* <DEDUP_REMOVED lines=40> */
        /*04ed*/ 	.byte	0x74, 0x65, 0x3a, 0x3a, 0x43, 0x3c, 0x30, 0x3e, 0x3e, 0x3e, 0x3e, 0x5d, 0x00
.L_2:


//--------------------- .nv.shared._ZN7cutlass13device_kernelINS_4gemm6kernel13GemmUniversalIN4cute5tupleIJiiiiEEENS1_10collective13CollectiveMmaINS1_35MainloopSm100TmaUmmaWarpSpecializedILi8ELi2ELi4ENS5_IJNS4_1CILi1EEENSA_ILi2EEESB_EEEEENS5_IJNSA_ILi64EEENSA_ILi128EEESG_EEENS_12float_e5m2_tENS5_IJlSB_lEEESI_SJ_NS4_8TiledMMAINS4_8MMA_AtomIJNS4_10MMA_TraitsINS4_19SM100_MMA_F8F6F4_SSEJSI_SI_fSF_SG_NS4_17integral_constantINS4_4UMMA5MajorELSQ_0EEESR_NSO_INSP_7ScaleInELSS_0EEEST_EEEEEENS4_6LayoutINS5_IJSB_SB_SB_EEENS5_IJNSA_ILi0EEESY_SY_EEEEENS5_IJNS4_10UnderscoreES11_S11_EEEEENS4_23SM90_TMA_LOAD_MULTICASTENS4_14ComposedLayoutINS4_7SwizzleILi3ELi4ELi3EEENS4_18smem_ptr_flag_bitsILi8EEENSW_INS5_IJNSA_ILi8EEESG_EEENS5_IJSG_SB_EEEEEEEvNS4_8identityENS4_13SM90_TMA_LOADES1E_vS1F_EENS_8epilogue10collective18CollectiveEpilogueINS1I_23Sm100TmaWarpSpecializedILi2ELi2ELi32ELb0ELb0EEEJSH_NS5_IJNSW_ISF_SB_EES1N_EEESI_SJ_SI_SJ_NS1I_6fusion15FusionCallbacksIS1M_NS1P_17LinearCombinationISI_fSI_fLNS_15FloatRoundStyleE2EEESH_S1O_JEEENS4_5SM1004TMEM4LOAD26SM100_TMEM_LOAD_16dp32b32xES1G_NS15_INS16_ILi2ELi4ELi3EEES19_NSW_INS5_IJS1A_SF_EEENS5_IJSF_SB_EEEEEEENS4_39AutoVectorizingCopyWithAssumedAlignmentILi128EEENS4_14SM90_TMA_STOREES23_S25_S25_EEEvvEEEEvNT_6ParamsE --------------------------
	.section	.nv.shared._ZN7cutlass13device_kernelINS_4gemm6kernel13GemmUniversalIN4cute5tupleIJiiiiEEENS1_10collective13CollectiveMmaINS1_35MainloopSm100TmaUmmaWarpSpecializedILi8ELi2ELi4ENS5_IJNS4_1CILi1EEENSA_ILi2EEESB_EEEEENS5_IJNSA_ILi64EEENSA_ILi128EEESG_EEENS_12float_e5m2_tENS5_IJlSB_lEEESI_SJ_NS4_8TiledMMAINS4_8MMA_AtomIJNS4_10MMA_TraitsINS4_19SM100_MMA_F8F6F4_SSEJSI_SI_fSF_SG_NS4_17integral_constantINS4_4UMMA5MajorELSQ_0EEESR_NSO_INSP_7ScaleInELSS_0EEEST_EEEEEENS4_6LayoutINS5_IJSB_SB_SB_EEENS5_IJNSA_ILi0EEESY_SY_EEEEENS5_IJNS4_10UnderscoreES11_S11_EEEEENS4_23SM90_TMA_LOAD_MULTICASTENS4_14ComposedLayoutINS4_7SwizzleILi3ELi4ELi3EEENS4_18smem_ptr_flag_bitsILi8EEENSW_INS5_IJNSA_ILi8EEESG_EEENS5_IJSG_SB_EEEEEEEvNS4_8identityENS4_13SM90_TMA_LOADES1E_vS1F_EENS_8epilogue10collective18CollectiveEpilogueINS1I_23Sm100TmaWarpSpecializedILi2ELi2ELi32ELb0ELb0EEEJSH_NS5_IJNSW_ISF_SB_EES1N_EEESI_SJ_SI_SJ_NS1I_6fusion15FusionCallbacksIS1M_NS1P_17LinearCombinationISI_fSI_fLNS_15FloatRoundStyleE2EEESH_S1O_JEEENS4_5SM1004TMEM4LOAD26SM100_TMEM_LOAD_16dp32b32xES1G_NS15_INS16_ILi2ELi4ELi3EEES19_NSW_INS5_IJS1A_SF_EEENS5_IJSF_SB_EEEEEEENS4_39AutoVectorizingCopyWithAssumedAlignmentILi128EEENS4_14SM90_TMA_STOREES23_S25_S25_EEEvvEEEEvNT_6ParamsE,"aw",@nobits
	.sectionflags	@""
	.align	16
	.zero		1024


//--------------------- .nv.shared.reserved.0     --------------------------
	.section	.nv.shared.reserved.0,"aw",@nobits
	.weak		__nv_reservedSMEM_offset_0_alias
	.size		__nv_reservedSMEM_offset_0_alias, 0, 64
	.other		__nv_reservedSMEM_offset_0_alias,@"STO_CUDA_RESERVED_SHARED STV_DEFAULT"
__nv_reservedSMEM_offset_0_alias:
	.zero		0
.nv.shared.reserved.0:
	.zero		64
	.weak		__nv_reservedSMEM_tcgen05_partition
	.type		__nv_reservedSMEM_tcgen05_partition,@object
	.size		__nv_reservedSMEM_tcgen05_partition,(.L_0 - __nv_reservedSMEM_tcgen05_partition)
__nv_reservedSMEM_tcgen05_partition:
	.zero		32
.L_0:


//--------------------- .nv.global                --------------------------
	.section	.nv.global,"aw",@nobits
.nv.global:
	.type		_ZN40_INTERNAL_53cdf3ad_4_k_cu_bd4ffbda_317234cute1_E,@object
	.size		_ZN40_INTERNAL_53cdf3ad_4_k_cu_bd4ffbda_317234cute1_E,(_ZN40_INTERNAL_53cdf3ad_4_k_cu_bd4ffbda_317234cuda3std3__45__cpo6cbeginE - _ZN40_INTERNAL_53cdf3ad_4_k_cu_bd4ffbda_317234cute1_E)
_ZN40_INTERNAL_53cdf3ad_4_k_cu_bd4ffbda_317234cute1_E:
	.zero		1
	.type		_ZN40_INTERNAL_53cdf3ad_4_k_cu_bd4ffbda_317234cuda3std3__45__cpo6cbeginE,@object
	.size		_ZN40_INTERNAL_53cdf3ad_4_k_cu_bd4ffbda_317234cuda3std3__45__cpo6cbeginE,(_ZN40_INTERNAL_53cdf3ad_4_k_cu_bd4ffbda_317234cuda3std3__48in_placeE - _ZN40_INTERNAL_53cdf3ad_4_k_cu_bd4ffbda_317234cuda3std3__45__cpo6cbeginE)
_ZN40_INTERNAL_53cdf3ad_4_k_cu_bd4ffbda_317234cuda3std3__45__cpo6cbeginE:
	.zero		1
	.type		_ZN40_INTERNAL_53cdf3ad_4_k_cu_bd4ffbda_317234cuda3std3__48in_placeE,@object
	.size		_ZN40_INTERNAL_53cdf3ad_4_k_cu_bd4ffbda_317234cuda3std3__48in_placeE,(_ZN40_INTERNAL_53cdf3ad_4_k_cu_bd4ffbda_317234cuda3std6ranges3__45__cpo9iter_moveE - _ZN40_INTERNAL_53cdf3ad_4_k_cu_bd4ffbda_317234cuda3std3__48in_placeE)
_ZN40_INTERNAL_53cdf3ad_4_k_cu_bd4ffbda_317234cuda3std3__48in_placeE:
	.zero		1
	.type		_ZN40_INTERNAL_53cdf3ad_4_k_cu_bd4ffbda_317234cuda3std6ranges3__45__cpo9iter_moveE,@object
	.size		_ZN40_INTERNAL_53cdf3ad_4_k_cu_bd4ffbda_317234cuda3std6ranges3__45__cpo9iter_moveE,(_ZN40_INTERNAL_53cdf3ad_4_k_cu_bd4ffbda_317234cuda3std3__45__cpo5beginE - _ZN40_INTERNAL_53cdf3ad_4_k_cu_bd4ffbda_317234cuda3std6ranges3__45__cpo9iter_moveE)
_ZN40_INTERNAL_53cdf3ad_4_k_cu_bd4ffbda_317234cuda3std6ranges3__45__cpo9iter_moveE:
	.zero		1
	.type		_ZN40_INTERNAL_53cdf3ad_4_k_cu_bd4ffbda_317234cuda3std3__45__cpo5beginE,@object
	.size		_ZN40_INTERNAL_53cdf3ad_4_k_cu_bd4ffbda_317234cuda3std3__45__cpo5beginE,(_ZN40_INTERNAL_53cdf3ad_4_k_cu_bd4ffbda_317234cuda3std3__442_GLOBAL__N__53cdf3ad_4_k_cu_bd4ffbda_317236ignoreE - _ZN40_INTERNAL_53cdf3ad_4_k_cu_bd4ffbda_317234cuda3std3__45__cpo5beginE)
_ZN40_INTERNAL_53cdf3ad_4_k_cu_bd4ffbda_317234cuda3std3__45__cpo5beginE:
	.zero		1
	.type		_ZN40_INTERNAL_53cdf3ad_4_k_cu_bd4ffbda_317234cuda3std3__442_GLOBAL__N__53cdf3ad_4_k_cu_bd4ffbda_317236ignoreE,@object
	.size		_ZN40_INTERNAL_53cdf3ad_4_k_cu_bd4ffbda_317234cuda3std3__442_GLOBAL__N__53cdf3ad_4_k_cu_bd4ffbda_317236ignoreE,(_ZN40_INTERNAL_53cdf3ad_4_k_cu_bd4ffbda_317234cute7productE - _ZN40_INTERNAL_53cdf3ad_4_k_cu_bd4ffbda_317234cuda3std3__442_GLOBAL__N__53cdf3ad_4_k_cu_bd4ffbda_317236ignoreE)
_ZN40_INTERNAL_53cdf3ad_4_k_cu_bd4ffbda_317234cuda3std3__442_GLOBAL__N__53cdf3ad_4_k_cu_bd4ffbda_317236ignoreE:
	.zero		1
	.type		_ZN40_INTERNAL_53cdf3ad_4_k_cu_bd4ffbda_317234cute7productE,@object
	.size		_ZN40_INTERNAL_53cdf3ad_4_k_cu_bd4ffbda_317234cute7productE,(_ZN40_INTERNAL_53cdf3ad_4_k_cu_bd4ffbda_317234cuda3std3__45__cpo3endE - _ZN40_INTERNAL_53cdf3ad_4_k_cu_bd4ffbda_317234cute7productE)
_ZN40_INTERNAL_53cdf3ad_4_k_cu_bd4ffbda_317234cute7productE:
	.zero		1
	.type		_ZN40_INTERNAL_53cdf3ad_4_k_cu_bd4ffbda_317234cuda3std3__45__cpo3endE,@object
	.size		_ZN40_INTERNAL_53cdf3ad_4_k_cu_bd4ffbda_317234cuda3std3__45__cpo3endE,(_ZN40_INTERNAL_53cdf3ad_4_k_cu_bd4ffbda_317234cuda3std3__419piecewise_constructE - _ZN40_INTERNAL_53cdf3ad_4_k_cu_bd4ffbda_317234cuda3std3__45__cpo3endE)
_ZN40_INTERNAL_53cdf3ad_4_k_cu_bd4ffbda_317234cuda3std3__45__cpo3endE:
	.zero		1
	.type		_ZN40_INTERNAL_53cdf3ad_4_k_cu_bd4ffbda_317234cuda3std3__419piecewise_constructE,@object
	.size		_ZN40_INTERNAL_53cdf3ad_4_k_cu_bd4ffbda_317234cuda3std3__419piecewise_constructE,(_ZN40_INTERNAL_53cdf3ad_4_k_cu_bd4ffbda_317234cuda3std3__45__cpo4cendE - _ZN40_INTERNAL_53cdf3ad_4_k_cu_bd4ffbda_317234cuda3std3__419piecewise_constructE)
_ZN40_INTERNAL_53cdf3ad_4_k_cu_bd4ffbda_317234cuda3std3__419piecewise_constructE:
	.zero		1
	.type		_ZN40_INTERNAL_53cdf3ad_4_k_cu_bd4ffbda_317234cuda3std3__45__cpo4cendE,@object
	.size		_ZN40_INTERNAL_53cdf3ad_4_k_cu_bd4ffbda_317234cuda3std3__45__cpo4cendE,(_ZN40_INTERNAL_53cdf3ad_4_k_cu_bd4ffbda_317234cuda3std6ranges3__45__cpo4swapE - _ZN40_INTERNAL_53cdf3ad_4_k_cu_bd4ffbda_317234cuda3std3__45__cpo4cendE)
_ZN40_INTERNAL_53cdf3ad_4_k_cu_bd4ffbda_317234cuda3std3__45__cpo4cendE:
	.zero		1
	.type		_ZN40_INTERNAL_53cdf3ad_4_k_cu_bd4ffbda_317234cuda3std6ranges3__45__cpo4swapE,@object
	.size		_ZN40_INTERNAL_53cdf3ad_4_k_cu_bd4ffbda_317234cuda3std6ranges3__45__cpo4swapE,(.L_10 - _ZN40_INTERNAL_53cdf3ad_4_k_cu_bd4ffbda_317234cuda3std6ranges3__45__cpo4swapE)
_ZN40_INTERNAL_53cdf3ad_4_k_cu_bd4ffbda_317234cuda3std6ranges3__45__cpo4swapE:
	.zero		1
.L_10:


//--------------------- .nv.constant0._ZN7cutlass13device_kernelINS_4gemm6kernel13GemmUniversalIN4cute5tupleIJiiiiEEENS1_10collective13CollectiveMmaINS1_35MainloopSm100TmaUmmaWarpSpecializedILi8ELi2ELi4ENS5_IJNS4_1CILi1EEENSA_ILi2EEESB_EEEEENS5_IJNSA_ILi64EEENSA_ILi128EEESG_EEENS_12float_e5m2_tENS5_IJlSB_lEEESI_SJ_NS4_8TiledMMAINS4_8MMA_AtomIJNS4_10MMA_TraitsINS4_19SM100_MMA_F8F6F4_SSEJSI_SI_fSF_SG_NS4_17integral_constantINS4_4UMMA5MajorELSQ_0EEESR_NSO_INSP_7ScaleInELSS_0EEEST_EEEEEENS4_6LayoutINS5_IJSB_SB_SB_EEENS5_IJNSA_ILi0EEESY_SY_EEEEENS5_IJNS4_10UnderscoreES11_S11_EEEEENS4_23SM90_TMA_LOAD_MULTICASTENS4_14ComposedLayoutINS4_7SwizzleILi3ELi4ELi3EEENS4_18smem_ptr_flag_bitsILi8EEENSW_INS5_IJNSA_ILi8EEESG_EEENS5_IJSG_SB_EEEEEEEvNS4_8identityENS4_13SM90_TMA_LOADES1E_vS1F_EENS_8epilogue10collective18CollectiveEpilogueINS1I_23Sm100TmaWarpSpecializedILi2ELi2ELi32ELb0ELb0EEEJSH_NS5_IJNSW_ISF_SB_EES1N_EEESI_SJ_SI_SJ_NS1I_6fusion15FusionCallbacksIS1M_NS1P_17LinearCombinationISI_fSI_fLNS_15FloatRoundStyleE2EEESH_S1O_JEEENS4_5SM1004TMEM4LOAD26SM100_TMEM_LOAD_16dp32b32xES1G_NS15_INS16_ILi2ELi4ELi3EEES19_NSW_INS5_IJS1A_SF_EEENS5_IJSF_SB_EEEEEEENS4_39AutoVectorizingCopyWithAssumedAlignmentILi128EEENS4_14SM90_TMA_STOREES23_S25_S25_EEEvvEEEEvNT_6ParamsE --------------------------
	.section	.nv.constant0._ZN7cutlass13device_kernelINS_4gemm6kernel13GemmUniversalIN4cute5tupleIJiiiiEEENS1_10collective13CollectiveMmaINS1_35MainloopSm100TmaUmmaWarpSpecializedILi8ELi2ELi4ENS5_IJNS4_1CILi1EEENSA_ILi2EEESB_EEEEENS5_IJNSA_ILi64EEENSA_ILi128EEESG_EEENS_12float_e5m2_tENS5_IJlSB_lEEESI_SJ_NS4_8TiledMMAINS4_8MMA_AtomIJNS4_10MMA_TraitsINS4_19SM100_MMA_F8F6F4_SSEJSI_SI_fSF_SG_NS4_17integral_constantINS4_4UMMA5MajorELSQ_0EEESR_NSO_INSP_7ScaleInELSS_0EEEST_EEEEEENS4_6LayoutINS5_IJSB_SB_SB_EEENS5_IJNSA_ILi0EEESY_SY_EEEEENS5_IJNS4_10UnderscoreES11_S11_EEEEENS4_23SM90_TMA_LOAD_MULTICASTENS4_14ComposedLayoutINS4_7SwizzleILi3ELi4ELi3EEENS4_18smem_ptr_flag_bitsILi8EEENSW_INS5_IJNSA_ILi8EEESG_EEENS5_IJSG_SB_EEEEEEEvNS4_8identityENS4_13SM90_TMA_LOADES1E_vS1F_EENS_8epilogue10collective18CollectiveEpilogueINS1I_23Sm100TmaWarpSpecializedILi2ELi2ELi32ELb0ELb0EEEJSH_NS5_IJNSW_ISF_SB_EES1N_EEESI_SJ_SI_SJ_NS1I_6fusion15FusionCallbacksIS1M_NS1P_17LinearCombinationISI_fSI_fLNS_15FloatRoundStyleE2EEESH_S1O_JEEENS4_5SM1004TMEM4LOAD26SM100_TMEM_LOAD_16dp32b32xES1G_NS15_INS16_ILi2ELi4ELi3EEES19_NSW_INS5_IJS1A_SF_EEENS5_IJSF_SB_EEEEEEENS4_39AutoVectorizingCopyWithAssumedAlignmentILi128EEENS4_14SM90_TMA_STOREES23_S25_S25_EEEvvEEEEvNT_6ParamsE,"a",@progbits
	.sectionflags	@""
	.align	4
.nv.constant0._ZN7cutlass13device_kernelINS_4gemm6kernel13GemmUniversalIN4cute5tupleIJiiiiEEENS1_10collective13CollectiveMmaINS1_35MainloopSm100TmaUmmaWarpSpecializedILi8ELi2ELi4ENS5_IJNS4_1CILi1EEENSA_ILi2EEESB_EEEEENS5_IJNSA_ILi64EEENSA_ILi128EEESG_EEENS_12float_e5m2_tENS5_IJlSB_lEEESI_SJ_NS4_8TiledMMAINS4_8MMA_AtomIJNS4_10MMA_TraitsINS4_19SM100_MMA_F8F6F4_SSEJSI_SI_fSF_SG_NS4_17integral_constantINS4_4UMMA5MajorELSQ_0EEESR_NSO_INSP_7ScaleInELSS_0EEEST_EEEEEENS4_6LayoutINS5_IJSB_SB_SB_EEENS5_IJNSA_ILi0EEESY_SY_EEEEENS5_IJNS4_10UnderscoreES11_S11_EEEEENS4_23SM90_TMA_LOAD_MULTICASTENS4_14ComposedLayoutINS4_7SwizzleILi3ELi4ELi3EEENS4_18smem_ptr_flag_bitsILi8EEENSW_INS5_IJNSA_ILi8EEESG_EEENS5_IJSG_SB_EEEEEEEvNS4_8identityENS4_13SM90_TMA_LOADES1E_vS1F_EENS_8epilogue10collective18CollectiveEpilogueINS1I_23Sm100TmaWarpSpecializedILi2ELi2ELi32ELb0ELb0EEEJSH_NS5_IJNSW_ISF_SB_EES1N_EEESI_SJ_SI_SJ_NS1I_6fusion15FusionCallbacksIS1M_NS1P_17LinearCombinationISI_fSI_fLNS_15FloatRoundStyleE2EEESH_S1O_JEEENS4_5SM1004TMEM4LOAD26SM100_TMEM_LOAD_16dp32b32xES1G_NS15_INS16_ILi2ELi4ELi3EEES19_NSW_INS5_IJS1A_SF_EEENS5_IJSF_SB_EEEEEEENS4_39AutoVectorizingCopyWithAssumedAlignmentILi128EEENS4_14SM90_TMA_STOREES23_S25_S25_EEEvvEEEEvNT_6ParamsE:
	.zero		2944


//--------------------- SYMBOLS --------------------------

	.type		.nv.reservedSmem.offset0,@object
	.size		.nv.reservedSmem.offset0,0x4
	.type		.nv.reservedSmem.cap,@object
	.size		.nv.reservedSmem.cap,0x4
	.type		__assertfail,@function
